//
// Generated by NVIDIA NVVM Compiler
//
// Compiler Build ID: CL-36424714
// Cuda compilation tools, release 13.0, V13.0.88
// Based on NVVM 20.0.0
//

.version 9.0
.target sm_100
.address_size 64

	// .globl	_Z12linearKernelP13LinearBVHNodeP9PrimitiveP8MaterialP6CameraPfiii
.global .align 4 .b8 __cudart_i2opi_f[24] = {65, 144, 67, 60, 153, 149, 98, 219, 192, 221, 52, 245, 209, 87, 39, 252, 41, 21, 68, 78, 110, 131, 249, 162};

.visible .entry _Z12linearKernelP13LinearBVHNodeP9PrimitiveP8MaterialP6CameraPfiii(
	.param .u64 .ptr .align 1 _Z12linearKernelP13LinearBVHNodeP9PrimitiveP8MaterialP6CameraPfiii_param_0,
	.param .u64 .ptr .align 1 _Z12linearKernelP13LinearBVHNodeP9PrimitiveP8MaterialP6CameraPfiii_param_1,
	.param .u64 .ptr .align 1 _Z12linearKernelP13LinearBVHNodeP9PrimitiveP8MaterialP6CameraPfiii_param_2,
	.param .u64 .ptr .align 1 _Z12linearKernelP13LinearBVHNodeP9PrimitiveP8MaterialP6CameraPfiii_param_3,
	.param .u64 .ptr .align 1 _Z12linearKernelP13LinearBVHNodeP9PrimitiveP8MaterialP6CameraPfiii_param_4,
	.param .u32 _Z12linearKernelP13LinearBVHNodeP9PrimitiveP8MaterialP6CameraPfiii_param_5,
	.param .u32 _Z12linearKernelP13LinearBVHNodeP9PrimitiveP8MaterialP6CameraPfiii_param_6,
	.param .u32 _Z12linearKernelP13LinearBVHNodeP9PrimitiveP8MaterialP6CameraPfiii_param_7
)
{
	.local .align 16 .b8 	__local_depot0[272];
	.reg .b64 	%SP;
	.reg .b64 	%SPL;
	.reg .pred 	%p<93>;
	.reg .b16 	%rs<2>;
	.reg .b32 	%r<232>;
	.reg .b32 	%f<231>;
	.reg .b64 	%rd<116>;
	.reg .b64 	%fd<9>;

	mov.u64 	%SPL, __local_depot0;
	ld.param.u64 	%rd34, [_Z12linearKernelP13LinearBVHNodeP9PrimitiveP8MaterialP6CameraPfiii_param_1];
	ld.param.u64 	%rd32, [_Z12linearKernelP13LinearBVHNodeP9PrimitiveP8MaterialP6CameraPfiii_param_3];
	ld.param.u32 	%r90, [_Z12linearKernelP13LinearBVHNodeP9PrimitiveP8MaterialP6CameraPfiii_param_5];
	ld.param.u32 	%r93, [_Z12linearKernelP13LinearBVHNodeP9PrimitiveP8MaterialP6CameraPfiii_param_6];
	cvta.to.global.u64 	%rd1, %rd34;
	add.u64 	%rd2, %SPL, 256;
	add.u64 	%rd3, %SPL, 0;
	mov.u32 	%r94, %ctaid.x;
	mov.u32 	%r95, %ntid.x;
	mov.u32 	%r96, %tid.x;
	mad.lo.s32 	%r1, %r94, %r95, %r96;
	mov.u32 	%r97, %ctaid.y;
	mov.u32 	%r98, %ntid.y;
	mov.u32 	%r99, %tid.y;
	mad.lo.s32 	%r100, %r97, %r98, %r99;
	setp.ge.s32 	%p4, %r1, %r90;
	setp.ge.s32 	%p5, %r100, %r93;
	or.pred  	%p6, %p4, %p5;
	@%p6 bra 	$L__BB0_54;
	cvta.to.global.u64 	%rd37, %rd32;
	ld.global.f32 	%f50, [%rd37];
	ld.global.f32 	%f51, [%rd37+4];
	ld.global.f32 	%f52, [%rd37+8];
	cvt.rn.f32.s32 	%f53, %r1;
	cvt.rn.f32.s32 	%f54, %r90;
	div.rn.f32 	%f55, %f53, %f54;
	add.f32 	%f1, %f55, 0fBF000000;
	cvt.rn.f32.u32 	%f56, %r100;
	cvt.rn.f32.u32 	%f57, %r93;
	div.rn.f32 	%f58, %f56, %f57;
	add.f32 	%f59, %f58, 0fBF000000;
	add.f32 	%f2, %f1, %f50;
	add.f32 	%f3, %f59, %f51;
	add.f32 	%f4, %f52, 0f00000000;
	mov.f32 	%f60, 0f00000000;
	sub.f32 	%f5, %f60, %f59;
	ld.global.f32 	%f6, [%rd37+12];
	mul.f32 	%f61, %f6, 0f3F22F983;
	cvt.rni.s32.f32 	%r216, %f61;
	cvt.rn.f32.s32 	%f62, %r216;
	fma.rn.f32 	%f63, %f62, 0fBFC90FDA, %f6;
	fma.rn.f32 	%f64, %f62, 0fB3A22168, %f63;
	fma.rn.f32 	%f222, %f62, 0fA7C234C5, %f64;
	abs.f32 	%f8, %f6;
	setp.ltu.f32 	%p7, %f8, 0f47CE4780;
	mov.u32 	%r204, %r216;
	mov.f32 	%f219, %f222;
	@%p7 bra 	$L__BB0_9;
	setp.neu.f32 	%p8, %f8, 0f7F800000;
	@%p8 bra 	$L__BB0_4;
	mov.f32 	%f67, 0f00000000;
	mul.rn.f32 	%f219, %f6, %f67;
	mov.b32 	%r204, 0;
	bra.uni 	$L__BB0_9;
$L__BB0_4:
	mov.b32 	%r4, %f6;
	shl.b32 	%r102, %r4, 8;
	or.b32  	%r5, %r102, -2147483648;
	mov.b64 	%rd108, 0;
	mov.b32 	%r201, 0;
	mov.u64 	%rd106, __cudart_i2opi_f;
	mov.u64 	%rd107, %rd3;
$L__BB0_5:
	.pragma "nounroll";
	ld.global.nc.u32 	%r103, [%rd106];
	mad.wide.u32 	%rd40, %r103, %r5, %rd108;
	shr.u64 	%rd108, %rd40, 32;
	st.local.u32 	[%rd107], %rd40;
	add.s32 	%r201, %r201, 1;
	add.s64 	%rd107, %rd107, 4;
	add.s64 	%rd106, %rd106, 4;
	setp.ne.s32 	%p9, %r201, 6;
	@%p9 bra 	$L__BB0_5;
	shr.u32 	%r104, %r4, 23;
	st.local.u32 	[%rd3+24], %rd108;
	and.b32  	%r8, %r104, 31;
	and.b32  	%r105, %r104, 224;
	add.s32 	%r106, %r105, -128;
	shr.u32 	%r107, %r106, 5;
	mul.wide.u32 	%rd41, %r107, 4;
	sub.s64 	%rd10, %rd3, %rd41;
	ld.local.u32 	%r202, [%rd10+24];
	ld.local.u32 	%r203, [%rd10+20];
	setp.eq.s32 	%p10, %r8, 0;
	@%p10 bra 	$L__BB0_8;
	shf.l.wrap.b32 	%r202, %r203, %r202, %r8;
	ld.local.u32 	%r108, [%rd10+16];
	shf.l.wrap.b32 	%r203, %r108, %r203, %r8;
$L__BB0_8:
	shr.u32 	%r109, %r202, 30;
	shf.l.wrap.b32 	%r110, %r203, %r202, 2;
	shl.b32 	%r111, %r203, 2;
	shr.u32 	%r112, %r110, 31;
	add.s32 	%r113, %r112, %r109;
	neg.s32 	%r114, %r113;
	setp.lt.s32 	%p11, %r4, 0;
	selp.b32 	%r204, %r114, %r113, %p11;
	xor.b32  	%r115, %r110, %r4;
	shr.s32 	%r116, %r110, 31;
	xor.b32  	%r117, %r116, %r110;
	xor.b32  	%r118, %r116, %r111;
	cvt.u64.u32 	%rd42, %r117;
	shl.b64 	%rd43, %rd42, 32;
	cvt.u64.u32 	%rd44, %r118;
	or.b64  	%rd45, %rd43, %rd44;
	cvt.rn.f64.s64 	%fd1, %rd45;
	mul.f64 	%fd2, %fd1, 0d3BF921FB54442D19;
	cvt.rn.f32.f64 	%f65, %fd2;
	neg.f32 	%f66, %f65;
	setp.lt.s32 	%p12, %r115, 0;
	selp.f32 	%f219, %f66, %f65, %p12;
$L__BB0_9:
	setp.ltu.f32 	%p13, %f8, 0f47CE4780;
	add.s32 	%r120, %r204, 1;
	mul.rn.f32 	%f68, %f219, %f219;
	and.b32  	%r121, %r204, 1;
	setp.eq.b32 	%p14, %r121, 1;
	selp.f32 	%f69, %f219, 0f3F800000, %p14;
	fma.rn.f32 	%f70, %f68, %f69, 0f00000000;
	fma.rn.f32 	%f71, %f68, 0f37CBAC00, 0fBAB607ED;
	selp.f32 	%f72, 0fB94D4153, %f71, %p14;
	selp.f32 	%f73, 0f3C0885E4, 0f3D2AAABB, %p14;
	fma.rn.f32 	%f74, %f72, %f68, %f73;
	selp.f32 	%f75, 0fBE2AAAA8, 0fBEFFFFFF, %p14;
	fma.rn.f32 	%f76, %f74, %f68, %f75;
	fma.rn.f32 	%f77, %f76, %f70, %f69;
	and.b32  	%r122, %r120, 2;
	setp.eq.s32 	%p15, %r122, 0;
	mov.f32 	%f78, 0f00000000;
	sub.f32 	%f79, %f78, %f77;
	selp.f32 	%f80, %f77, %f79, %p15;
	sub.f32 	%f81, %f78, %f1;
	mul.f32 	%f12, %f81, %f80;
	mov.u32 	%r208, %r216;
	mov.f32 	%f220, %f222;
	@%p13 bra 	$L__BB0_17;
	setp.neu.f32 	%p16, %f8, 0f7F800000;
	@%p16 bra 	$L__BB0_12;
	mov.f32 	%f84, 0f00000000;
	mul.rn.f32 	%f220, %f6, %f84;
	mov.b32 	%r208, 0;
	bra.uni 	$L__BB0_17;
$L__BB0_12:
	mov.b32 	%r17, %f6;
	shl.b32 	%r124, %r17, 8;
	or.b32  	%r18, %r124, -2147483648;
	mov.b64 	%rd111, 0;
	mov.b32 	%r205, 0;
	mov.u64 	%rd109, __cudart_i2opi_f;
	mov.u64 	%rd110, %rd3;
$L__BB0_13:
	.pragma "nounroll";
	ld.global.nc.u32 	%r125, [%rd109];
	mad.wide.u32 	%rd48, %r125, %r18, %rd111;
	shr.u64 	%rd111, %rd48, 32;
	st.local.u32 	[%rd110], %rd48;
	add.s32 	%r205, %r205, 1;
	add.s64 	%rd110, %rd110, 4;
	add.s64 	%rd109, %rd109, 4;
	setp.ne.s32 	%p17, %r205, 6;
	@%p17 bra 	$L__BB0_13;
	shr.u32 	%r126, %r17, 23;
	st.local.u32 	[%rd3+24], %rd111;
	and.b32  	%r21, %r126, 31;
	and.b32  	%r127, %r126, 224;
	add.s32 	%r128, %r127, -128;
	shr.u32 	%r129, %r128, 5;
	mul.wide.u32 	%rd49, %r129, 4;
	sub.s64 	%rd17, %rd3, %rd49;
	ld.local.u32 	%r206, [%rd17+24];
	ld.local.u32 	%r207, [%rd17+20];
	setp.eq.s32 	%p18, %r21, 0;
	@%p18 bra 	$L__BB0_16;
	shf.l.wrap.b32 	%r206, %r207, %r206, %r21;
	ld.local.u32 	%r130, [%rd17+16];
	shf.l.wrap.b32 	%r207, %r130, %r207, %r21;
$L__BB0_16:
	shr.u32 	%r131, %r206, 30;
	shf.l.wrap.b32 	%r132, %r207, %r206, 2;
	shl.b32 	%r133, %r207, 2;
	shr.u32 	%r134, %r132, 31;
	add.s32 	%r135, %r134, %r131;
	neg.s32 	%r136, %r135;
	setp.lt.s32 	%p19, %r17, 0;
	selp.b32 	%r208, %r136, %r135, %p19;
	xor.b32  	%r137, %r132, %r17;
	shr.s32 	%r138, %r132, 31;
	xor.b32  	%r139, %r138, %r132;
	xor.b32  	%r140, %r138, %r133;
	cvt.u64.u32 	%rd50, %r139;
	shl.b64 	%rd51, %rd50, 32;
	cvt.u64.u32 	%rd52, %r140;
	or.b64  	%rd53, %rd51, %rd52;
	cvt.rn.f64.s64 	%fd3, %rd53;
	mul.f64 	%fd4, %fd3, 0d3BF921FB54442D19;
	cvt.rn.f32.f64 	%f82, %fd4;
	neg.f32 	%f83, %f82;
	setp.lt.s32 	%p20, %r137, 0;
	selp.f32 	%f220, %f83, %f82, %p20;
$L__BB0_17:
	setp.ltu.f32 	%p21, %f8, 0f47CE4780;
	mul.rn.f32 	%f85, %f220, %f220;
	and.b32  	%r142, %r208, 1;
	setp.eq.b32 	%p22, %r142, 1;
	selp.f32 	%f86, 0f3F800000, %f220, %p22;
	fma.rn.f32 	%f87, %f85, %f86, 0f00000000;
	fma.rn.f32 	%f88, %f85, 0f37CBAC00, 0fBAB607ED;
	selp.f32 	%f89, %f88, 0fB94D4153, %p22;
	selp.f32 	%f90, 0f3D2AAABB, 0f3C0885E4, %p22;
	fma.rn.f32 	%f91, %f89, %f85, %f90;
	selp.f32 	%f92, 0fBEFFFFFF, 0fBE2AAAA8, %p22;
	fma.rn.f32 	%f93, %f91, %f85, %f92;
	fma.rn.f32 	%f94, %f93, %f87, %f86;
	and.b32  	%r143, %r208, 2;
	setp.eq.s32 	%p23, %r143, 0;
	mov.f32 	%f95, 0f00000000;
	sub.f32 	%f96, %f95, %f94;
	selp.f32 	%f97, %f94, %f96, %p23;
	fma.rn.f32 	%f16, %f97, 0f40A00000, %f12;
	mov.u32 	%r212, %r216;
	mov.f32 	%f221, %f222;
	@%p21 bra 	$L__BB0_25;
	setp.neu.f32 	%p24, %f8, 0f7F800000;
	@%p24 bra 	$L__BB0_20;
	mov.f32 	%f100, 0f00000000;
	mul.rn.f32 	%f221, %f6, %f100;
	mov.b32 	%r212, 0;
	bra.uni 	$L__BB0_25;
$L__BB0_20:
	mov.b32 	%r30, %f6;
	shl.b32 	%r145, %r30, 8;
	or.b32  	%r31, %r145, -2147483648;
	mov.b64 	%rd114, 0;
	mov.b32 	%r209, 0;
	mov.u64 	%rd112, __cudart_i2opi_f;
	mov.u64 	%rd113, %rd3;
$L__BB0_21:
	.pragma "nounroll";
	ld.global.nc.u32 	%r146, [%rd112];
	mad.wide.u32 	%rd56, %r146, %r31, %rd114;
	shr.u64 	%rd114, %rd56, 32;
	st.local.u32 	[%rd113], %rd56;
	add.s32 	%r209, %r209, 1;
	add.s64 	%rd113, %rd113, 4;
	add.s64 	%rd112, %rd112, 4;
	setp.ne.s32 	%p25, %r209, 6;
	@%p25 bra 	$L__BB0_21;
	shr.u32 	%r147, %r30, 23;
	st.local.u32 	[%rd3+24], %rd114;
	and.b32  	%r34, %r147, 31;
	and.b32  	%r148, %r147, 224;
	add.s32 	%r149, %r148, -128;
	shr.u32 	%r150, %r149, 5;
	mul.wide.u32 	%rd57, %r150, 4;
	sub.s64 	%rd24, %rd3, %rd57;
	ld.local.u32 	%r210, [%rd24+24];
	ld.local.u32 	%r211, [%rd24+20];
	setp.eq.s32 	%p26, %r34, 0;
	@%p26 bra 	$L__BB0_24;
	shf.l.wrap.b32 	%r210, %r211, %r210, %r34;
	ld.local.u32 	%r151, [%rd24+16];
	shf.l.wrap.b32 	%r211, %r151, %r211, %r34;
$L__BB0_24:
	shr.u32 	%r152, %r210, 30;
	shf.l.wrap.b32 	%r153, %r211, %r210, 2;
	shl.b32 	%r154, %r211, 2;
	shr.u32 	%r155, %r153, 31;
	add.s32 	%r156, %r155, %r152;
	neg.s32 	%r157, %r156;
	setp.lt.s32 	%p27, %r30, 0;
	selp.b32 	%r212, %r157, %r156, %p27;
	xor.b32  	%r158, %r153, %r30;
	shr.s32 	%r159, %r153, 31;
	xor.b32  	%r160, %r159, %r153;
	xor.b32  	%r161, %r159, %r154;
	cvt.u64.u32 	%rd58, %r160;
	shl.b64 	%rd59, %rd58, 32;
	cvt.u64.u32 	%rd60, %r161;
	or.b64  	%rd61, %rd59, %rd60;
	cvt.rn.f64.s64 	%fd5, %rd61;
	mul.f64 	%fd6, %fd5, 0d3BF921FB54442D19;
	cvt.rn.f32.f64 	%f98, %fd6;
	neg.f32 	%f99, %f98;
	setp.lt.s32 	%p28, %r158, 0;
	selp.f32 	%f221, %f99, %f98, %p28;
$L__BB0_25:
	setp.ltu.f32 	%p29, %f8, 0f47CE4780;
	mul.rn.f32 	%f101, %f221, %f221;
	and.b32  	%r163, %r212, 1;
	setp.eq.b32 	%p30, %r163, 1;
	selp.f32 	%f102, 0f3F800000, %f221, %p30;
	fma.rn.f32 	%f103, %f101, %f102, 0f00000000;
	fma.rn.f32 	%f104, %f101, 0f37CBAC00, 0fBAB607ED;
	selp.f32 	%f105, %f104, 0fB94D4153, %p30;
	selp.f32 	%f106, 0f3D2AAABB, 0f3C0885E4, %p30;
	fma.rn.f32 	%f107, %f105, %f101, %f106;
	selp.f32 	%f108, 0fBEFFFFFF, 0fBE2AAAA8, %p30;
	fma.rn.f32 	%f109, %f107, %f101, %f108;
	fma.rn.f32 	%f110, %f109, %f103, %f102;
	and.b32  	%r164, %r212, 2;
	setp.eq.s32 	%p31, %r164, 0;
	mov.f32 	%f111, 0f00000000;
	sub.f32 	%f112, %f111, %f110;
	selp.f32 	%f20, %f110, %f112, %p31;
	@%p29 bra 	$L__BB0_33;
	setp.neu.f32 	%p32, %f8, 0f7F800000;
	@%p32 bra 	$L__BB0_28;
	mov.f32 	%f115, 0f00000000;
	mul.rn.f32 	%f222, %f6, %f115;
	mov.b32 	%r216, 0;
	bra.uni 	$L__BB0_33;
$L__BB0_28:
	mov.b32 	%r43, %f6;
	shl.b32 	%r166, %r43, 8;
	or.b32  	%r44, %r166, -2147483648;
	mov.b64 	%rd115, 0;
	mov.b32 	%r213, 0;
	mov.u64 	%rd64, __cudart_i2opi_f;
$L__BB0_29:
	.pragma "nounroll";
	mul.wide.u32 	%rd63, %r213, 4;
	add.s64 	%rd65, %rd64, %rd63;
	ld.global.nc.u32 	%r167, [%rd65];
	mad.wide.u32 	%rd66, %r167, %r44, %rd115;
	shr.u64 	%rd115, %rd66, 32;
	add.s64 	%rd67, %rd3, %rd63;
	st.local.u32 	[%rd67], %rd66;
	add.s32 	%r213, %r213, 1;
	setp.ne.s32 	%p33, %r213, 6;
	@%p33 bra 	$L__BB0_29;
	shr.u32 	%r168, %r43, 23;
	st.local.u32 	[%rd3+24], %rd115;
	and.b32  	%r47, %r168, 31;
	and.b32  	%r169, %r168, 224;
	add.s32 	%r170, %r169, -128;
	shr.u32 	%r171, %r170, 5;
	mul.wide.u32 	%rd68, %r171, 4;
	sub.s64 	%rd27, %rd3, %rd68;
	ld.local.u32 	%r214, [%rd27+24];
	ld.local.u32 	%r215, [%rd27+20];
	setp.eq.s32 	%p34, %r47, 0;
	@%p34 bra 	$L__BB0_32;
	shf.l.wrap.b32 	%r214, %r215, %r214, %r47;
	ld.local.u32 	%r172, [%rd27+16];
	shf.l.wrap.b32 	%r215, %r172, %r215, %r47;
$L__BB0_32:
	shr.u32 	%r173, %r214, 30;
	shf.l.wrap.b32 	%r174, %r215, %r214, 2;
	shl.b32 	%r175, %r215, 2;
	shr.u32 	%r176, %r174, 31;
	add.s32 	%r177, %r176, %r173;
	neg.s32 	%r178, %r177;
	setp.lt.s32 	%p35, %r43, 0;
	selp.b32 	%r216, %r178, %r177, %p35;
	xor.b32  	%r179, %r174, %r43;
	shr.s32 	%r180, %r174, 31;
	xor.b32  	%r181, %r180, %r174;
	xor.b32  	%r182, %r180, %r175;
	cvt.u64.u32 	%rd69, %r181;
	shl.b64 	%rd70, %rd69, 32;
	cvt.u64.u32 	%rd71, %r182;
	or.b64  	%rd72, %rd70, %rd71;
	cvt.rn.f64.s64 	%fd7, %rd72;
	mul.f64 	%fd8, %fd7, 0d3BF921FB54442D19;
	cvt.rn.f32.f64 	%f113, %fd8;
	neg.f32 	%f114, %f113;
	setp.lt.s32 	%p36, %r179, 0;
	selp.f32 	%f222, %f114, %f113, %p36;
$L__BB0_33:
	add.s32 	%r185, %r216, 1;
	mul.rn.f32 	%f117, %f222, %f222;
	and.b32  	%r186, %r216, 1;
	setp.eq.b32 	%p37, %r186, 1;
	selp.f32 	%f118, %f222, 0f3F800000, %p37;
	fma.rn.f32 	%f119, %f117, %f118, 0f00000000;
	fma.rn.f32 	%f120, %f117, 0f37CBAC00, 0fBAB607ED;
	selp.f32 	%f121, 0fB94D4153, %f120, %p37;
	selp.f32 	%f122, 0f3C0885E4, 0f3D2AAABB, %p37;
	fma.rn.f32 	%f123, %f121, %f117, %f122;
	selp.f32 	%f124, 0fBE2AAAA8, 0fBEFFFFFF, %p37;
	fma.rn.f32 	%f125, %f123, %f117, %f124;
	fma.rn.f32 	%f126, %f125, %f119, %f118;
	and.b32  	%r187, %r185, 2;
	setp.eq.s32 	%p38, %r187, 0;
	mov.f32 	%f127, 0f00000000;
	sub.f32 	%f128, %f127, %f126;
	selp.f32 	%f129, %f126, %f128, %p38;
	mul.f32 	%f130, %f129, 0f40A00000;
	mul.f32 	%f131, %f16, %f20;
	sub.f32 	%f24, %f130, %f131;
	rcp.rn.f32 	%f25, %f16;
	rcp.rn.f32 	%f26, %f5;
	rcp.rn.f32 	%f27, %f24;
	setp.lt.f32 	%p39, %f25, 0f00000000;
	selp.u32 	%r188, 1, 0, %p39;
	st.local.u32 	[%rd2], %r188;
	setp.lt.f32 	%p40, %f26, 0f00000000;
	selp.u32 	%r189, 1, 0, %p40;
	st.local.u32 	[%rd2+4], %r189;
	setp.lt.f32 	%p41, %f27, 0f00000000;
	selp.u32 	%r190, 1, 0, %p41;
	st.local.u32 	[%rd2+8], %r190;
	mov.f32 	%f225, 0f4B189680;
	mov.b32 	%r217, 0;
	mov.u32 	%r218, %r217;
	mov.u32 	%r228, %r217;
	mov.u32 	%r229, %r217;
$L__BB0_34:
	ld.param.u64 	%rd103, [_Z12linearKernelP13LinearBVHNodeP9PrimitiveP8MaterialP6CameraPfiii_param_0];
	setp.lt.f32 	%p42, %f26, 0f00000000;
	setp.lt.f32 	%p43, %f25, 0f00000000;
	cvta.to.global.u64 	%rd73, %rd103;
	mul.wide.s32 	%rd74, %r218, 32;
	add.s64 	%rd28, %rd73, %rd74;
	add.s64 	%rd29, %rd28, 12;
	selp.b64 	%rd75, 12, 0, %p43;
	add.s64 	%rd76, %rd28, %rd75;
	ld.global.f32 	%f132, [%rd76];
	sub.f32 	%f133, %f132, %f2;
	mul.f32 	%f29, %f25, %f133;
	selp.b64 	%rd77, 0, 12, %p43;
	add.s64 	%rd78, %rd28, %rd77;
	ld.global.f32 	%f134, [%rd78];
	sub.f32 	%f135, %f134, %f2;
	mul.f32 	%f136, %f25, %f135;
	selp.b64 	%rd79, %rd29, %rd28, %p42;
	ld.global.f32 	%f137, [%rd79+4];
	sub.f32 	%f138, %f137, %f3;
	mul.f32 	%f139, %f26, %f138;
	selp.b64 	%rd80, %rd28, %rd29, %p42;
	ld.global.f32 	%f140, [%rd80+4];
	sub.f32 	%f141, %f140, %f3;
	mul.f32 	%f32, %f26, %f141;
	setp.gt.f32 	%p44, %f29, %f32;
	setp.gt.f32 	%p45, %f139, %f136;
	or.pred  	%p46, %p44, %p45;
	@%p46 bra 	$L__BB0_49;
	setp.lt.f32 	%p47, %f27, 0f00000000;
	setp.gt.f32 	%p48, %f139, %f29;
	selp.f32 	%f142, %f139, %f29, %p48;
	setp.lt.f32 	%p49, %f32, %f136;
	selp.f32 	%f143, %f32, %f136, %p49;
	selp.b64 	%rd81, %rd29, %rd28, %p47;
	ld.global.f32 	%f144, [%rd81+8];
	sub.f32 	%f145, %f144, %f4;
	mul.f32 	%f146, %f27, %f145;
	selp.b64 	%rd82, %rd28, %rd29, %p47;
	ld.global.f32 	%f148, [%rd82+8];
	sub.f32 	%f149, %f148, %f4;
	mul.f32 	%f34, %f27, %f149;
	setp.gt.f32 	%p50, %f142, %f34;
	setp.gt.f32 	%p51, %f146, %f143;
	or.pred  	%p52, %p50, %p51;
	@%p52 bra 	$L__BB0_49;
	setp.lt.f32 	%p53, %f34, %f143;
	selp.f32 	%f150, %f34, %f143, %p53;
	setp.leu.f32 	%p54, %f150, 0f00000000;
	@%p54 bra 	$L__BB0_49;
	ld.global.u16 	%rs1, [%rd28+28];
	setp.eq.s16 	%p55, %rs1, 0;
	@%p55 bra 	$L__BB0_46;
	ld.global.u32 	%r60, [%rd28+24];
	mul.wide.s32 	%rd83, %r60, 76;
	add.s64 	%rd84, %rd1, %rd83;
	ld.global.f32 	%f152, [%rd84];
	ld.global.f32 	%f153, [%rd84+4];
	ld.global.f32 	%f154, [%rd84+8];
	ld.global.f32 	%f155, [%rd84+12];
	ld.global.f32 	%f156, [%rd84+16];
	ld.global.f32 	%f157, [%rd84+20];
	ld.global.f32 	%f158, [%rd84+24];
	ld.global.f32 	%f159, [%rd84+28];
	ld.global.f32 	%f160, [%rd84+32];
	sub.f32 	%f161, %f155, %f152;
	sub.f32 	%f162, %f156, %f153;
	sub.f32 	%f163, %f157, %f154;
	sub.f32 	%f164, %f158, %f152;
	sub.f32 	%f165, %f159, %f153;
	sub.f32 	%f166, %f160, %f154;
	mul.f32 	%f167, %f5, %f166;
	mul.f32 	%f168, %f24, %f165;
	sub.f32 	%f169, %f167, %f168;
	mul.f32 	%f170, %f24, %f164;
	mul.f32 	%f171, %f16, %f166;
	sub.f32 	%f172, %f170, %f171;
	mul.f32 	%f173, %f16, %f165;
	mul.f32 	%f174, %f5, %f164;
	sub.f32 	%f175, %f173, %f174;
	mul.f32 	%f176, %f162, %f172;
	fma.rn.f32 	%f177, %f161, %f169, %f176;
	fma.rn.f32 	%f178, %f163, %f175, %f177;
	add.f32 	%f179, %f178, 0f00000000;
	abs.f32 	%f35, %f179;
	rcp.rn.f32 	%f180, %f179;
	sub.f32 	%f181, %f2, %f152;
	sub.f32 	%f182, %f3, %f153;
	sub.f32 	%f183, %f4, %f154;
	mul.f32 	%f184, %f182, %f172;
	fma.rn.f32 	%f185, %f181, %f169, %f184;
	fma.rn.f32 	%f186, %f183, %f175, %f185;
	add.f32 	%f187, %f186, 0f00000000;
	mul.f32 	%f188, %f187, %f180;
	setp.lt.f32 	%p56, %f188, 0f00000000;
	setp.gt.f32 	%p57, %f188, 0f3F800000;
	or.pred  	%p1, %p56, %p57;
	mul.f32 	%f189, %f182, %f163;
	mul.f32 	%f190, %f183, %f162;
	sub.f32 	%f191, %f189, %f190;
	mul.f32 	%f192, %f183, %f161;
	mul.f32 	%f193, %f181, %f163;
	sub.f32 	%f194, %f192, %f193;
	mul.f32 	%f195, %f181, %f162;
	mul.f32 	%f196, %f182, %f161;
	sub.f32 	%f197, %f195, %f196;
	mul.f32 	%f198, %f5, %f194;
	fma.rn.f32 	%f199, %f16, %f191, %f198;
	fma.rn.f32 	%f200, %f24, %f197, %f199;
	add.f32 	%f201, %f200, 0f00000000;
	mul.f32 	%f202, %f201, %f180;
	setp.lt.f32 	%p58, %f202, 0f00000000;
	add.f32 	%f203, %f188, %f202;
	setp.gt.f32 	%p59, %f203, 0f3F800000;
	or.pred  	%p2, %p58, %p59;
	mul.f32 	%f204, %f165, %f194;
	fma.rn.f32 	%f205, %f164, %f191, %f204;
	fma.rn.f32 	%f206, %f197, %f166, %f205;
	add.f32 	%f207, %f206, 0f00000000;
	mul.f32 	%f36, %f207, %f180;
	cvt.u32.u16 	%r61, %rs1;
	and.b32  	%r62, %r61, 3;
	setp.lt.u16 	%p60, %rs1, 4;
	@%p60 bra 	$L__BB0_41;
	and.b32  	%r192, %r61, 65532;
	neg.s32 	%r221, %r192;
$L__BB0_40:
	setp.geu.f32 	%p61, %f36, %f225;
	setp.lt.f32 	%p62, %f35, 0f33D6BF95;
	or.pred  	%p63, %p62, %p1;
	or.pred  	%p64, %p63, %p2;
	or.pred  	%p65, %p64, %p61;
	selp.f32 	%f208, %f225, %f36, %p65;
	setp.geu.f32 	%p66, %f36, %f208;
	or.pred  	%p67, %p64, %p66;
	selp.f32 	%f210, %f208, %f36, %p67;
	setp.geu.f32 	%p68, %f36, %f210;
	or.pred  	%p69, %p64, %p68;
	selp.f32 	%f212, %f210, %f36, %p69;
	setp.geu.f32 	%p70, %f36, %f212;
	or.pred  	%p71, %p64, %p70;
	selp.f32 	%f225, %f212, %f36, %p71;
	and.pred  	%p72, %p71, %p69;
	and.pred  	%p73, %p72, %p67;
	and.pred  	%p74, %p73, %p65;
	selp.b32 	%r228, %r228, %r60, %p74;
	selp.b32 	%r229, %r229, 1, %p74;
	add.s32 	%r221, %r221, 4;
	setp.ne.s32 	%p75, %r221, 0;
	@%p75 bra 	$L__BB0_40;
$L__BB0_41:
	setp.eq.s32 	%p76, %r62, 0;
	@%p76 bra 	$L__BB0_44;
	setp.lt.f32 	%p77, %f35, 0f33D6BF95;
	or.pred  	%p78, %p77, %p1;
	or.pred  	%p3, %p78, %p2;
	setp.geu.f32 	%p79, %f36, %f225;
	or.pred  	%p80, %p3, %p79;
	selp.f32 	%f225, %f225, %f36, %p80;
	selp.b32 	%r228, %r228, %r60, %p80;
	selp.b32 	%r229, %r229, 1, %p80;
	setp.eq.s32 	%p81, %r62, 1;
	@%p81 bra 	$L__BB0_44;
	setp.geu.f32 	%p82, %f36, %f225;
	or.pred  	%p83, %p3, %p82;
	selp.f32 	%f214, %f225, %f36, %p83;
	setp.eq.s32 	%p84, %r62, 2;
	setp.geu.f32 	%p85, %f36, %f214;
	or.pred  	%p86, %p84, %p3;
	or.pred  	%p87, %p86, %p85;
	and.pred  	%p88, %p87, %p83;
	selp.b32 	%r228, %r228, %r60, %p88;
	selp.b32 	%r229, %r229, 1, %p88;
	selp.f32 	%f225, %f214, %f36, %p87;
$L__BB0_44:
	setp.eq.s32 	%p89, %r217, 0;
	@%p89 bra 	$L__BB0_51;
	add.s32 	%r80, %r217, -1;
	mul.wide.s32 	%rd85, %r217, 4;
	add.s64 	%rd86, %rd3, %rd85;
	ld.local.u32 	%r218, [%rd86+-4];
	mov.u32 	%r217, %r80;
	bra.uni 	$L__BB0_34;
$L__BB0_46:
	ld.global.u8 	%r193, [%rd28+30];
	mul.wide.u32 	%rd87, %r193, 4;
	add.s64 	%rd88, %rd2, %rd87;
	ld.local.u32 	%r194, [%rd88];
	setp.eq.s32 	%p90, %r194, 0;
	@%p90 bra 	$L__BB0_48;
	add.s32 	%r195, %r218, 1;
	add.s32 	%r82, %r217, 1;
	mul.wide.s32 	%rd89, %r217, 4;
	add.s64 	%rd90, %rd3, %rd89;
	st.local.u32 	[%rd90], %r195;
	ld.global.u32 	%r218, [%rd28+24];
	mov.u32 	%r217, %r82;
	bra.uni 	$L__BB0_34;
$L__BB0_48:
	ld.global.u32 	%r196, [%rd28+24];
	add.s32 	%r84, %r217, 1;
	mul.wide.s32 	%rd91, %r217, 4;
	add.s64 	%rd92, %rd3, %rd91;
	st.local.u32 	[%rd92], %r196;
	add.s32 	%r218, %r218, 1;
	mov.u32 	%r217, %r84;
	bra.uni 	$L__BB0_34;
$L__BB0_49:
	setp.eq.s32 	%p91, %r217, 0;
	@%p91 bra 	$L__BB0_51;
	add.s32 	%r86, %r217, -1;
	mul.wide.s32 	%rd93, %r217, 4;
	add.s64 	%rd94, %rd3, %rd93;
	ld.local.u32 	%r218, [%rd94+-4];
	mov.u32 	%r217, %r86;
	bra.uni 	$L__BB0_34;
$L__BB0_51:
	setp.ne.s32 	%p92, %r229, 1;
	mov.f32 	%f228, 0f00000000;
	mov.f32 	%f229, %f228;
	mov.f32 	%f230, %f228;
	@%p92 bra 	$L__BB0_53;
	ld.param.u64 	%rd104, [_Z12linearKernelP13LinearBVHNodeP9PrimitiveP8MaterialP6CameraPfiii_param_2];
	mul.wide.s32 	%rd95, %r228, 76;
	add.s64 	%rd96, %rd1, %rd95;
	ld.global.u32 	%r197, [%rd96+72];
	cvta.to.global.u64 	%rd97, %rd104;
	mul.wide.s32 	%rd98, %r197, 20;
	add.s64 	%rd99, %rd97, %rd98;
	ld.global.f32 	%f228, [%rd99];
	ld.global.f32 	%f229, [%rd99+4];
	ld.global.f32 	%f230, [%rd99+8];
$L__BB0_53:
	ld.param.u32 	%r200, [_Z12linearKernelP13LinearBVHNodeP9PrimitiveP8MaterialP6CameraPfiii_param_7];
	ld.param.u64 	%rd105, [_Z12linearKernelP13LinearBVHNodeP9PrimitiveP8MaterialP6CameraPfiii_param_4];
	mad.lo.s32 	%r198, %r90, %r100, %r1;
	mul.lo.s32 	%r199, %r198, %r200;
	cvta.to.global.u64 	%rd100, %rd105;
	mul.wide.s32 	%rd101, %r199, 4;
	add.s64 	%rd102, %rd100, %rd101;
	st.global.f32 	[%rd102], %f228;
	st.global.f32 	[%rd102+4], %f229;
	st.global.f32 	[%rd102+8], %f230;
$L__BB0_54:
	ret;

}


// ===== COMPILED SASS (sm_100) =====

	.target	sm_100

	.elftype	@"ET_EXEC"


//--------------------- .note.nv.tkinfo           --------------------------
	.section	.note.nv.tkinfo,"",@"SHT_NOTE"
	.sectionflags	@"SHF_NOTE_NV_TKINFO"
	.tkinfo
        /*0018*/ 	.word	0x00000002
        /*0030*/ 	.string	""
        /*0030*/ 	.string	"ptxas"
        /*0030*/ 	.string	"Cuda compilation tools, release 13.0, V13.0.88"
        /*0030*/ 	.string	"Build cuda_13.0.r13.0/compiler.36424714_0"
        /*0030*/ 	.string	"-arch sm_100 -m 64 "



//--------------------- .note.nv.cuinfo           --------------------------
	.section	.note.nv.cuinfo,"",@"SHT_NOTE"
	.sectionflags	@"SHF_NOTE_NV_CUINFO"
        /*0018*/ 	.short	0x0002
        /*001a*/ 	.short	0x0064
        /*001c*/ 	.short	0x0082
	.zero		2


//--------------------- .nv.info                  --------------------------
	.section	.nv.info,"",@"SHT_CUDA_INFO"
	.align	4


	//----- nvinfo : EIATTR_REGCOUNT
	.align		4
        /*0000*/ 	.byte	0x04, 0x2f
        /*0002*/ 	.short	(.L_2 - .L_1)
	.align		4
.L_1:
        /*0004*/ 	.word	index@(_Z12linearKernelP13LinearBVHNodeP9PrimitiveP8MaterialP6CameraPfiii)
        /*0008*/ 	.word	0x0000002b


	//----- nvinfo : EIATTR_FRAME_SIZE
	.align		4
.L_2:
        /*000c*/ 	.byte	0x04, 0x11
        /*000e*/ 	.short	(.L_4 - .L_3)
	.align		4
.L_3:
        /*0010*/ 	.word	index@($__internal_1_$__cuda_sm3x_div_rn_noftz_f32_slowpath)
        /*0014*/ 	.word	0x00000110


	//----- nvinfo : EIATTR_FRAME_SIZE
	.align		4
.L_4:
        /*0018*/ 	.byte	0x04, 0x11
        /*001a*/ 	.short	(.L_6 - .L_5)
	.align		4
.L_5:
        /*001c*/ 	.word	index@($__internal_0_$__cuda_sm20_rcp_rn_f32_slowpath)
        /*0020*/ 	.word	0x00000110


	//----- nvinfo : EIATTR_FRAME_SIZE
	.align		4
.L_6:
        /*0024*/ 	.byte	0x04, 0x11
        /*0026*/ 	.short	(.L_8 - .L_7)
	.align		4
.L_7:
        /*0028*/ 	.word	index@(_Z12linearKernelP13LinearBVHNodeP9PrimitiveP8MaterialP6CameraPfiii)
        /*002c*/ 	.word	0x00000110


	//----- nvinfo : EIATTR_MIN_STACK_SIZE
	.align		4
.L_8:
        /*0030*/ 	.byte	0x04, 0x12
        /*0032*/ 	.short	(.L_10 - .L_9)
	.align		4
.L_9:
        /*0034*/ 	.word	index@(_Z12linearKernelP13LinearBVHNodeP9PrimitiveP8MaterialP6CameraPfiii)
        /*0038*/ 	.word	0x00000110
.L_10:


//--------------------- .nv.compat                --------------------------
	.section	.nv.compat,"",@"SHT_CUDA_COMPAT_INFO"
	.align	4
        /*0000*/ 	.byte	0x02, 0x09, 0x00, 0x00, 0x02, 0x02, 0x01, 0x00, 0x02, 0x05, 0x05, 0x00, 0x03, 0x07, 0x01, 0x01
        /*0010*/ 	.byte	0x02, 0x03, 0x00, 0x00, 0x02, 0x06, 0x01, 0x00, 0x04, 0x0b, 0x08, 0x00, 0x01, 0x00, 0x00, 0x00
        /*0020*/ 	.byte	0x00, 0x00, 0x00, 0x00


//--------------------- .nv.info._Z12linearKernelP13LinearBVHNodeP9PrimitiveP8MaterialP6CameraPfiii --------------------------
	.section	.nv.info._Z12linearKernelP13LinearBVHNodeP9PrimitiveP8MaterialP6CameraPfiii,"",@"SHT_CUDA_INFO"
	.sectionflags	@""
	.align	4


	//----- nvinfo : EIATTR_CUDA_API_VERSION
	.align		4
        /*0000*/ 	.byte	0x04, 0x37
        /*0002*/ 	.short	(.L_12 - .L_11)
.L_11:
        /*0004*/ 	.word	0x00000082


	//----- nvinfo : EIATTR_KPARAM_INFO
	.align		4
.L_12:
        /*0008*/ 	.byte	0x04, 0x17
        /*000a*/ 	.short	(.L_14 - .L_13)
.L_13:
        /*000c*/ 	.word	0x00000000
        /*0010*/ 	.short	0x0007
        /*0012*/ 	.short	0x0030
        /*0014*/ 	.byte	0x00, 0xf0, 0x11, 0x00


	//----- nvinfo : EIATTR_KPARAM_INFO
	.align		4
.L_14:
        /*0018*/ 	.byte	0x04, 0x17
        /*001a*/ 	.short	(.L_16 - .L_15)
.L_15:
        /*001c*/ 	.word	0x00000000
        /*0020*/ 	.short	0x0006
        /*0022*/ 	.short	0x002c
        /*0024*/ 	.byte	0x00, 0xf0, 0x11, 0x00


	//----- nvinfo : EIATTR_KPARAM_INFO
	.align		4
.L_16:
        /*0028*/ 	.byte	0x04, 0x17
        /*002a*/ 	.short	(.L_18 - .L_17)
.L_17:
        /*002c*/ 	.word	0x00000000
        /*0030*/ 	.short	0x0005
        /*0032*/ 	.short	0x0028
        /*0034*/ 	.byte	0x00, 0xf0, 0x11, 0x00


	//----- nvinfo : EIATTR_KPARAM_INFO
	.align		4
.L_18:
        /*0038*/ 	.byte	0x04, 0x17
        /*003a*/ 	.short	(.L_20 - .L_19)
.L_19:
        /*003c*/ 	.word	0x00000000
        /*0040*/ 	.short	0x0004
        /*0042*/ 	.short	0x0020
        /*0044*/ 	.byte	0x00, 0xf5, 0x21, 0x00


	//----- nvinfo : EIATTR_KPARAM_INFO
	.align		4
.L_20:
        /*0048*/ 	.byte	0x04, 0x17
        /*004a*/ 	.short	(.L_22 - .L_21)
.L_21:
        /*004c*/ 	.word	0x00000000
        /*0050*/ 	.short	0x0003
        /*0052*/ 	.short	0x0018
        /*0054*/ 	.byte	0x00, 0xf5, 0x21, 0x00


	//----- nvinfo : EIATTR_KPARAM_INFO
	.align		4
.L_22:
        /*0058*/ 	.byte	0x04, 0x17
        /*005a*/ 	.short	(.L_24 - .L_23)
.L_23:
        /*005c*/ 	.word	0x00000000
        /*0060*/ 	.short	0x0002
        /*0062*/ 	.short	0x0010
        /*0064*/ 	.byte	0x00, 0xf5, 0x21, 0x00


	//----- nvinfo : EIATTR_KPARAM_INFO
	.align		4
.L_24:
        /*0068*/ 	.byte	0x04, 0x17
        /*006a*/ 	.short	(.L_26 - .L_25)
.L_25:
        /*006c*/ 	.word	0x00000000
        /*0070*/ 	.short	0x0001
        /*0072*/ 	.short	0x0008
        /*0074*/ 	.byte	0x00, 0xf5, 0x21, 0x00


	//----- nvinfo : EIATTR_KPARAM_INFO
	.align		4
.L_26:
        /*0078*/ 	.byte	0x04, 0x17
        /*007a*/ 	.short	(.L_28 - .L_27)
.L_27:
        /*007c*/ 	.word	0x00000000
        /*0080*/ 	.short	0x0000
        /*0082*/ 	.short	0x0000
        /*0084*/ 	.byte	0x00, 0xf5, 0x21, 0x00


	//----- nvinfo : EIATTR_SPARSE_MMA_MASK
	.align		4
.L_28:
        /*0088*/ 	.byte	0x03, 0x50
        /*008a*/ 	.short	0x0000


	//----- nvinfo : EIATTR_MAXREG_COUNT
	.align		4
        /*008c*/ 	.byte	0x03, 0x1b
        /*008e*/ 	.short	0x00ff


	//----- nvinfo : EIATTR_MERCURY_ISA_VERSION
	.align		4
        /*0090*/ 	.byte	0x03, 0x5f
        /*0092*/ 	.short	0x0101


	//----- nvinfo : EIATTR_VRC_CTA_INIT_COUNT
	.align		4
        /*0094*/ 	.byte	0x02, 0x4a
	.zero		1
	.zero		1


	//----- nvinfo : EIATTR_EXIT_INSTR_OFFSETS
	.align		4
        /*0098*/ 	.byte	0x04, 0x1c
        /*009a*/ 	.short	(.L_30 - .L_29)


	//   ....[0]....
.L_29:
        /*009c*/ 	.word	0x000000d0


	//   ....[1]....
        /*00a0*/ 	.word	0x00002810


	//----- nvinfo : EIATTR_CRS_STACK_SIZE
	.align		4
.L_30:
        /*00a4*/ 	.byte	0x04, 0x1e
        /*00a6*/ 	.short	(.L_32 - .L_31)
.L_31:
        /*00a8*/ 	.word	0x00000000


	//----- nvinfo : EIATTR_CBANK_PARAM_SIZE
	.align		4
.L_32:
        /*00ac*/ 	.byte	0x03, 0x19
        /*00ae*/ 	.short	0x0034


	//----- nvinfo : EIATTR_PARAM_CBANK
	.align		4
        /*00b0*/ 	.byte	0x04, 0x0a
        /*00b2*/ 	.short	(.L_34 - .L_33)
	.align		4
.L_33:
        /*00b4*/ 	.word	index@(.nv.constant0._Z12linearKernelP13LinearBVHNodeP9PrimitiveP8MaterialP6CameraPfiii)
        /*00b8*/ 	.short	0x0380
        /*00ba*/ 	.short	0x0034


	//----- nvinfo : EIATTR_SW_WAR
	.align		4
.L_34:
        /*00bc*/ 	.byte	0x04, 0x36
        /*00be*/ 	.short	(.L_36 - .L_35)
.L_35:
        /*00c0*/ 	.word	0x00000008
.L_36:


//--------------------- .nv.callgraph             --------------------------
	.section	.nv.callgraph,"",@"SHT_CUDA_CALLGRAPH"
	.align	4
	.sectionentsize	8
	.align		4
        /*0000*/ 	.word	0x00000000
	.align		4
        /*0004*/ 	.word	0xffffffff
	.align		4
        /*0008*/ 	.word	0x00000000
	.align		4
        /*000c*/ 	.word	0xfffffffe
	.align		4
        /*0010*/ 	.word	0x00000000
	.align		4
        /*0014*/ 	.word	0xfffffffd
	.align		4
        /*0018*/ 	.word	0x00000000
	.align		4
        /*001c*/ 	.word	0xfffffffc


//--------------------- .nv.constant4             --------------------------
	.section	.nv.constant4,"a",@progbits
	.align	8
	.align		8
.nv.constant4:
        /*0000*/ 	.dword	__cudart_i2opi_f


//--------------------- .text._Z12linearKernelP13LinearBVHNodeP9PrimitiveP8MaterialP6CameraPfiii --------------------------
	.section	.text._Z12linearKernelP13LinearBVHNodeP9PrimitiveP8MaterialP6CameraPfiii,"ax",@progbits
	.align	128
        .global         _Z12linearKernelP13LinearBVHNodeP9PrimitiveP8MaterialP6CameraPfiii
        .type           _Z12linearKernelP13LinearBVHNodeP9PrimitiveP8MaterialP6CameraPfiii,@function
        .size           _Z12linearKernelP13LinearBVHNodeP9PrimitiveP8MaterialP6CameraPfiii,(.L_x_53 - _Z12linearKernelP13LinearBVHNodeP9PrimitiveP8MaterialP6CameraPfiii)
        .other          _Z12linearKernelP13LinearBVHNodeP9PrimitiveP8MaterialP6CameraPfiii,@"STO_CUDA_ENTRY STV_DEFAULT"
_Z12linearKernelP13LinearBVHNodeP9PrimitiveP8MaterialP6CameraPfiii:
.text._Z12linearKernelP13LinearBVHNodeP9PrimitiveP8MaterialP6CameraPfiii:
[----:B------:R-:W0:Y:S01]  /*0000*/  LDC R1, c[0x0][0x37c] ;  /* 0x0000df00ff017b82 */ /* 0x000e220000000800 */
[----:B------:R-:W1:Y:S07]  /*0010*/  S2R R3, SR_TID.Y ;  /* 0x0000000000037919 */ /* 0x000e6e0000002200 */
[----:B------:R-:W2:Y:S01]  /*0020*/  LDC R7, c[0x0][0x360] ;  /* 0x0000d800ff077b82 */ /* 0x000ea20000000800 */
[----:B------:R-:W3:Y:S01]  /*0030*/  LDCU.64 UR8, c[0x0][0x3a8] ;  /* 0x00007500ff0877ac */ /* 0x000ee20008000a00 */
[----:B0-----:R-:W-:Y:S01]  /*0040*/  VIADD R1, R1, 0xfffffef0 ;  /* 0xfffffef001017836 */ /* 0x001fe20000000000 */
[----:B------:R-:W2:Y:S05]  /*0050*/  S2R R0, SR_TID.X ;  /* 0x0000000000007919 */ /* 0x000eaa0000002100 */
[----:B------:R-:W1:Y:S08]  /*0060*/  S2UR UR5, SR_CTAID.Y ;  /* 0x00000000000579c3 */ /* 0x000e700000002600 */
[----:B------:R-:W1:Y:S08]  /*0070*/  LDC R10, c[0x0][0x364] ;  /* 0x0000d900ff0a7b82 */ /* 0x000e700000000800 */
[----:B------:R-:W2:Y:S01]  /*0080*/  S2UR UR4, SR_CTAID.X ;  /* 0x00000000000479c3 */ /* 0x000ea20000002500 */
[----:B-1----:R-:W-:-:S05]  /*0090*/  IMAD R10, R10, UR5, R3 ;  /* 0x000000050a0a7c24 */ /* 0x002fca000f8e0203 */
[----:B---3--:R-:W-:Y:S01]  /*00a0*/  ISETP.GE.AND P0, PT, R10, UR9, PT ;  /* 0x000000090a007c0c */ /* 0x008fe2000bf06270 */
[----:B--2---:R-:W-:-:S05]  /*00b0*/  IMAD R7, R7, UR4, R0 ;  /* 0x0000000407077c24 */ /* 0x004fca000f8e0200 */
[----:B------:R-:W-:-:S13]  /*00c0*/  ISETP.GE.OR P0, PT, R7, UR8, P0 ;  /* 0x0000000807007c0c */ /* 0x000fda0008706670 */
[----:B------:R-:W-:Y:S05]  /*00d0*/  @P0 EXIT ;  /* 0x000000000000094d */ /* 0x000fea0003800000 */
[----:B------:R-:W0:Y:S01]  /*00e0*/  LDC.64 R2, c[0x0][0x398] ;  /* 0x0000e600ff027b82 */ /* 0x000e220000000a00 */
[----:B------:R-:W0:Y:S02]  /*00f0*/  LDCU.64 UR6, c[0x0][0x358] ;  /* 0x00006b00ff0677ac */ /* 0x000e240008000a00 */
[----:B0-----:R0:W5:Y:S04]  /*0100*/  LDG.E R11, desc[UR6][R2.64] ;  /* 0x00000006020b7981 */ /* 0x001168000c1e1900 */
[----:B------:R0:W5:Y:S04]  /*0110*/  LDG.E R12, desc[UR6][R2.64+0x4] ;  /* 0x00000406020c7981 */ /* 0x000168000c1e1900 */
[----:B------:R0:W5:Y:S01]  /*0120*/  LDG.E R15, desc[UR6][R2.64+0x8] ;  /* 0x00000806020f7981 */ /* 0x000162000c1e1900 */
[----:B------:R-:W-:Y:S01]  /*0130*/  I2FP.F32.S32 R5, UR8 ;  /* 0x0000000800057c45 */ /* 0x000fe20008201400 */
[----:B------:R-:W-:Y:S01]  /*0140*/  BSSY.RECONVERGENT B0, `(.L_x_0) ;  /* 0x000000e000007945 */ /* 0x000fe20003800200 */
[----:B------:R-:W-:-:S02]  /*0150*/  I2FP.F32.S32 R0, R7 ;  /* 0x0000000700007245 */ /* 0x000fc40000201400 */
[----:B------:R-:W1:Y:S08]  /*0160*/  MUFU.RCP R4, R5 ;  /* 0x0000000500047308 */ /* 0x000e700000001000 */
[----:B------:R-:W2:Y:S01]  /*0170*/  FCHK P0, R0, R5 ;  /* 0x0000000500007302 */ /* 0x000ea20000000000 */
[----:B-1----:R-:W-:-:S04]  /*0180*/  FFMA R9, -R5, R4, 1 ;  /* 0x3f80000005097423 */ /* 0x002fc80000000104 */
[----:B------:R-:W-:-:S04]  /*0190*/  FFMA R9, R4, R9, R4 ;  /* 0x0000000904097223 */ /* 0x000fc80000000004 */
[----:B------:R-:W-:-:S04]  /*01a0*/  FFMA R4, R0, R9, RZ ;  /* 0x0000000900047223 */ /* 0x000fc800000000ff */
[----:B------:R-:W-:-:S04]  /*01b0*/  FFMA R6, -R5, R4, R0 ;  /* 0x0000000405067223 */ /* 0x000fc80000000100 */
[----:B------:R-:W-:Y:S01]  /*01c0*/  FFMA R6, R9, R6, R4 ;  /* 0x0000000609067223 */ /* 0x000fe20000000004 */
[----:B0-2---:R-:W-:Y:S06]  /*01d0*/  @!P0 BRA `(.L_x_1) ;  /* 0x0000000000108947 */ /* 0x005fec0003800000 */
[----:B------:R-:W-:Y:S01]  /*01e0*/  IMAD.MOV.U32 R3, RZ, RZ, R5 ;  /* 0x000000ffff037224 */ /* 0x000fe200078e0005 */
[----:B------:R-:W-:-:S07]  /*01f0*/  MOV R2, 0x210 ;  /* 0x0000021000027802 */ /* 0x000fce0000000f00 */
[----:B-----5:R-:W-:Y:S05]  /*0200*/  CALL.REL.NOINC `($__internal_1_$__cuda_sm3x_div_rn_noftz_f32_slowpath) ;  /* 0x00000028005c7944 */ /* 0x020fea0003c00000 */
[----:B------:R-:W-:-:S07]  /*0210*/  IMAD.MOV.U32 R6, RZ, RZ, R5 ;  /* 0x000000ffff067224 */ /* 0x000fce00078e0005 */
.L_x_1:
[----:B------:R-:W-:Y:S05]  /*0220*/  BSYNC.RECONVERGENT B0 ;  /* 0x0000000000007941 */ /* 0x000fea0003800200 */
.L_x_0:
[----:B------:R-:W0:Y:S01]  /*0230*/  LDCU UR4, c[0x0][0x3ac] ;  /* 0x00007580ff0477ac */ /* 0x000e220008000800 */
[----:B------:R-:W-:Y:S01]  /*0240*/  I2FP.F32.U32 R0, R10 ;  /* 0x0000000a00007245 */ /* 0x000fe20000201000 */
[----:B------:R-:W-:Y:S01]  /*0250*/  BSSY.RECONVERGENT B0, `(.L_x_2) ;  /* 0x000000e000007945 */ /* 0x000fe20003800200 */
[----:B------:R-:W-:Y:S01]  /*0260*/  FADD R6, R6, -0.5 ;  /* 0xbf00000006067421 */ /* 0x000fe20000000000 */
[----:B0-----:R-:W-:-:S04]  /*0270*/  I2FP.F32.U32 R3, UR4 ;  /* 0x0000000400037c45 */ /* 0x001fc80008201000 */
[----:B------:R-:W0:Y:S08]  /*0280*/  MUFU.RCP R2, R3 ;  /* 0x0000000300027308 */ /* 0x000e300000001000 */
[----:B------:R-:W1:Y:S01]  /*0290*/  FCHK P0, R0, R3 ;  /* 0x0000000300007302 */ /* 0x000e620000000000 */
[----:B0-----:R-:W-:-:S04]  /*02a0*/  FFMA R5, -R3, R2, 1 ;  /* 0x3f80000003057423 */ /* 0x001fc80000000102 */
[----:B------:R-:W-:-:S04]  /*02b0*/  FFMA R5, R2, R5, R2 ;  /* 0x0000000502057223 */ /* 0x000fc80000000002 */
[----:B------:R-:W-:-:S04]  /*02c0*/  FFMA R2, R0, R5, RZ ;  /* 0x0000000500027223 */ /* 0x000fc800000000ff */
[----:B------:R-:W-:-:S04]  /*02d0*/  FFMA R4, -R3, R2, R0 ;  /* 0x0000000203047223 */ /* 0x000fc80000000100 */
[----:B------:R-:W-:Y:S01]  /*02e0*/  FFMA R4, R5, R4, R2 ;  /* 0x0000000405047223 */ /* 0x000fe20000000002 */
[----:B-1----:R-:W-:Y:S06]  /*02f0*/  @!P0 BRA `(.L_x_3) ;  /* 0x00000000000c8947 */ /* 0x002fec0003800000 */
[----:B------:R-:W-:-:S07]  /*0300*/  MOV R2, 0x320 ;  /* 0x0000032000027802 */ /* 0x000fce0000000f00 */
[----:B-----5:R-:W-:Y:S05]  /*0310*/  CALL.REL.NOINC `($__internal_1_$__cuda_sm3x_div_rn_noftz_f32_slowpath) ;  /* 0x0000002800187944 */ /* 0x020fea0003c00000 */
[----:B------:R-:W-:-:S07]  /*0320*/  IMAD.MOV.U32 R4, RZ, RZ, R5 ;  /* 0x000000ffff047224 */ /* 0x000fce00078e0005 */
.L_x_3:
[----:B------:R-:W-:Y:S05]  /*0330*/  BSYNC.RECONVERGENT B0 ;  /* 0x0000000000007941 */ /* 0x000fea0003800200 */
.L_x_2:
[----:B------:R-:W0:Y:S02]  /*0340*/  LDC.64 R2, c[0x0][0x398] ;  /* 0x0000e600ff027b82 */ /* 0x000e240000000a00 */
[----:B0-----:R-:W2:Y:S01]  /*0350*/  LDG.E R9, desc[UR6][R2.64+0xc] ;  /* 0x00000c0602097981 */ /* 0x001ea2000c1e1900 */
[----:B------:R-:W-:Y:S01]  /*0360*/  FADD R13, R4, -0.5 ;  /* 0xbf000000040d7421 */ /* 0x000fe20000000000 */
[----:B-----5:R-:W-:-:S03]  /*0370*/  FADD R11, R11, R6 ;  /* 0x000000060b0b7221 */ /* 0x020fc60000000000 */
[--C-:B------:R-:W-:Y:S01]  /*0380*/  FADD R12, R12, R13.reuse ;  /* 0x0000000d0c0c7221 */ /* 0x100fe20000000000 */
[----:B------:R-:W-:Y:S01]  /*0390*/  FADD R13, RZ, -R13 ;  /* 0x8000000dff0d7221 */ /* 0x000fe20000000000 */
[C---:B--2---:R-:W-:Y:S01]  /*03a0*/  FMUL R0, R9.reuse, 0.63661974668502807617 ;  /* 0x3f22f98309007820 */ /* 0x044fe20000400000 */
[----:B------:R-:W-:-:S05]  /*03b0*/  FSETP.GE.AND P0, PT, |R9|, 105615, PT ;  /* 0x47ce47800900780b */ /* 0x000fca0003f06200 */
[----:B------:R-:W0:Y:S02]  /*03c0*/  F2I.NTZ R0, R0 ;  /* 0x0000000000007305 */ /* 0x000e240000203100 */
[----:B0-----:R-:W-:Y:S01]  /*03d0*/  I2FP.F32.S32 R8, R0 ;  /* 0x0000000000087245 */ /* 0x001fe20000201400 */
[----:B------:R-:W-:-:S04]  /*03e0*/  IMAD.MOV.U32 R14, RZ, RZ, R0 ;  /* 0x000000ffff0e7224 */ /* 0x000fc800078e0000 */
[----:B------:R-:W-:-:S04]  /*03f0*/  FFMA R5, R8, -1.5707962512969970703, R9 ;  /* 0xbfc90fda08057823 */ /* 0x000fc80000000009 */
[----:B------:R-:W-:-:S04]  /*0400*/  FFMA R5, R8, -7.5497894158615963534e-08, R5 ;  /* 0xb3a2216808057823 */ /* 0x000fc80000000005 */
[----:B------:R-:W-:-:S04]  /*0410*/  FFMA R8, R8, -5.3903029534742383927e-15, R5 ;  /* 0xa7c234c508087823 */ /* 0x000fc80000000005 */
[----:B------:R-:W-:Y:S01]  /*0420*/  IMAD.MOV.U32 R2, RZ, RZ, R8 ;  /* 0x000000ffff027224 */ /* 0x000fe200078e0008 */
[----:B------:R-:W-:Y:S06]  /*0430*/  @!P0 BRA `(.L_x_4) ;  /* 0x0000000000dc8947 */ /* 0x000fec0003800000 */
[----:B------:R-:W-:-:S13]  /*0440*/  FSETP.NEU.AND P1, PT, |R9|, +INF , PT ;  /* 0x7f8000000900780b */ /* 0x000fda0003f2d200 */
[----:B------:R-:W-:Y:S01]  /*0450*/  @!P1 FMUL R2, RZ, R9 ;  /* 0x00000009ff029220 */ /* 0x000fe20000400000 */
[----:B------:R-:W-:Y:S01]  /*0460*/  @!P1 IMAD.MOV.U32 R0, RZ, RZ, RZ ;  /* 0x000000ffff009224 */ /* 0x000fe200078e00ff */
[----:B------:R-:W-:Y:S06]  /*0470*/  @!P1 BRA `(.L_x_4) ;  /* 0x0000000000cc9947 */ /* 0x000fec0003800000 */
[----:B------:R-:W-:Y:S01]  /*0480*/  IMAD.SHL.U32 R2, R9, 0x100, RZ ;  /* 0x0000010009027824 */ /* 0x000fe200078e00ff */
[----:B------:R-:W0:Y:S01]  /*0490*/  LDCU.64 UR8, c[0x4][URZ] ;  /* 0x01000000ff0877ac */ /* 0x000e220008000a00 */
[----:B------:R-:W-:Y:S02]  /*04a0*/  IMAD.MOV.U32 R4, RZ, RZ, RZ ;  /* 0x000000ffff047224 */ /* 0x000fe400078e00ff */
[----:B------:R-:W-:Y:S01]  /*04b0*/  IMAD.MOV.U32 R21, RZ, RZ, RZ ;  /* 0x000000ffff157224 */ /* 0x000fe200078e00ff */
[----:B------:R-:W-:Y:S01]  /*04c0*/  LOP3.LUT R5, R2, 0x80000000, RZ, 0xfc, !PT ;  /* 0x8000000002057812 */ /* 0x000fe200078efcff */
[----:B------:R-:W-:Y:S01]  /*04d0*/  IMAD.MOV.U32 R0, RZ, RZ, R1 ;  /* 0x000000ffff007224 */ /* 0x000fe200078e0001 */
[----:B------:R-:W-:-:S06]  /*04e0*/  UMOV UR4, URZ ;  /* 0x000000ff00047c82 */ /* 0x000fcc0008000000 */
.L_x_5:
[----:B0-----:R-:W-:Y:S02]  /*04f0*/  IMAD.U32 R16, RZ, RZ, UR8 ;  /* 0x00000008ff107e24 */ /* 0x001fe4000f8e00ff */
[----:B------:R-:W-:-:S05]  /*0500*/  IMAD.U32 R17, RZ, RZ, UR9 ;  /* 0x00000009ff117e24 */ /* 0x000fca000f8e00ff */
[----:B------:R-:W2:Y:S01]  /*0510*/  LDG.E.CONSTANT R2, desc[UR6][R16.64] ;  /* 0x0000000610027981 */ /* 0x000ea2000c1e9900 */
[----:B------:R-:W-:Y:S02]  /*0520*/  UIADD3 UR8, UP0, UPT, UR8, 0x4, URZ ;  /* 0x0000000408087890 */ /* 0x000fe4000ff1e0ff */
[----:B------:R-:W-:Y:S02]  /*0530*/  UIADD3 UR4, UPT, UPT, UR4, 0x1, URZ ;  /* 0x0000000104047890 */ /* 0x000fe4000fffe0ff */
[----:B------:R-:W-:Y:S02]  /*0540*/  UIADD3.X UR9, UPT, UPT, URZ, UR9, URZ, UP0, !UPT ;  /* 0x00000009ff097290 */ /* 0x000fe400087fe4ff */
[----:B------:R-:W-:Y:S01]  /*0550*/  UISETP.NE.AND UP0, UPT, UR4, 0x6, UPT ;  /* 0x000000060400788c */ /* 0x000fe2000bf05270 */
[----:B--2---:R-:W-:-:S03]  /*0560*/  IMAD.WIDE.U32 R2, R2, R5, RZ ;  /* 0x0000000502027225 */ /* 0x004fc600078e00ff */
[----:B------:R-:W-:-:S04]  /*0570*/  IADD3 R19, P1, PT, R2, R4, RZ ;  /* 0x0000000402137210 */ /* 0x000fc80007f3e0ff */
[----:B------:R-:W-:Y:S01]  /*0580*/  IADD3.X R4, PT, PT, R3, R21, RZ, P1, !PT ;  /* 0x0000001503047210 */ /* 0x000fe20000ffe4ff */
[----:B------:R0:W-:Y:S02]  /*0590*/  STL [R0], R19 ;  /* 0x0000001300007387 */ /* 0x0001e40000100800 */
[----:B0-----:R-:W-:Y:S01]  /*05a0*/  VIADD R0, R0, 0x4 ;  /* 0x0000000400007836 */ /* 0x001fe20000000000 */
[----:B------:R-:W-:Y:S06]  /*05b0*/  BRA.U UP0, `(.L_x_5) ;  /* 0xfffffffd00cc7547 */ /* 0x000fec000b83ffff */
[----:B------:R-:W-:Y:S01]  /*05c0*/  SHF.R.U32.HI R16, RZ, 0x17, R9 ;  /* 0x00000017ff107819 */ /* 0x000fe20000011609 */
[----:B------:R0:W-:Y:S03]  /*05d0*/  STL [R1+0x18], R4 ;  /* 0x0000180401007387 */ /* 0x0001e60000100800 */
[C---:B------:R-:W-:Y:S02]  /*05e0*/  LOP3.LUT R0, R16.reuse, 0xe0, RZ, 0xc0, !PT ;  /* 0x000000e010007812 */ /* 0x040fe400078ec0ff */
[----:B------:R-:W-:-:S03]  /*05f0*/  LOP3.LUT P1, RZ, R16, 0x1f, RZ, 0xc0, !PT ;  /* 0x0000001f10ff7812 */ /* 0x000fc6000782c0ff */
[----:B------:R-:W-:-:S05]  /*0600*/  VIADD R0, R0, 0xffffff80 ;  /* 0xffffff8000007836 */ /* 0x000fca0000000000 */
[----:B------:R-:W-:-:S05]  /*0610*/  SHF.R.U32.HI R0, RZ, 0x5, R0 ;  /* 0x00000005ff007819 */ /* 0x000fca0000011600 */
[----:B------:R-:W-:-:S05]  /*0620*/  IMAD R18, R0, -0x4, R1 ;  /* 0xfffffffc00127824 */ /* 0x000fca00078e0201 */
[----:B------:R-:W2:Y:S04]  /*0630*/  LDL R3, [R18+0x18] ;  /* 0x0000180012037983 */ /* 0x000ea80000100800 */
[----:B------:R-:W2:Y:S04]  /*0640*/  LDL R2, [R18+0x14] ;  /* 0x0000140012027983 */ /* 0x000ea80000100800 */
[----:B------:R-:W3:Y:S01]  /*0650*/  @P1 LDL R5, [R18+0x10] ;  /* 0x0000100012051983 */ /* 0x000ee20000100800 */
[----:B------:R-:W-:Y:S01]  /*0660*/  LOP3.LUT R0, R16, 0x1f, RZ, 0xc0, !PT ;  /* 0x0000001f10007812 */ /* 0x000fe200078ec0ff */
[----:B------:R-:W-:Y:S01]  /*0670*/  UMOV UR4, 0x54442d19 ;  /* 0x54442d1900047882 */ /* 0x000fe20000000000 */
[----:B------:R-:W-:-:S02]  /*0680*/  UMOV UR5, 0x3bf921fb ;  /* 0x3bf921fb00057882 */ /* 0x000fc40000000000 */
[-C--:B--2---:R-:W-:Y:S02]  /*0690*/  @P1 SHF.L.W.U32.HI R3, R2, R0.reuse, R3 ;  /* 0x0000000002031219 */ /* 0x084fe40000010e03 */
[----:B---3--:R-:W-:Y:S02]  /*06a0*/  @P1 SHF.L.W.U32.HI R2, R5, R0, R2 ;  /* 0x0000000005021219 */ /* 0x008fe40000010e02 */
[----:B------:R-:W-:Y:S02]  /*06b0*/  ISETP.GE.AND P1, PT, R9, RZ, PT ;  /* 0x000000ff0900720c */ /* 0x000fe40003f26270 */
[C-C-:B------:R-:W-:Y:S01]  /*06c0*/  SHF.L.W.U32.HI R0, R2.reuse, 0x2, R3.reuse ;  /* 0x0000000202007819 */ /* 0x140fe20000010e03 */
[----:B------:R-:W-:Y:S01]  /*06d0*/  IMAD.SHL.U32 R2, R2, 0x4, RZ ;  /* 0x0000000402027824 */ /* 0x000fe200078e00ff */
[----:B------:R-:W-:Y:S02]  /*06e0*/  SHF.R.U32.HI R3, RZ, 0x1e, R3 ;  /* 0x0000001eff037819 */ /* 0x000fe40000011603 */
[----:B------:R-:W-:-:S04]  /*06f0*/  SHF.R.S32.HI R5, RZ, 0x1f, R0 ;  /* 0x0000001fff057819 */ /* 0x000fc80000011400 */
[C---:B------:R-:W-:Y:S02]  /*0700*/  LOP3.LUT R16, R5.reuse, R2, RZ, 0x3c, !PT ;  /* 0x0000000205107212 */ /* 0x040fe400078e3cff */
[----:B------:R-:W-:Y:S02]  /*0710*/  LOP3.LUT R17, R5, R0, RZ, 0x3c, !PT ;  /* 0x0000000005117212 */ /* 0x000fe400078e3cff */
[C---:B------:R-:W-:Y:S02]  /*0720*/  LOP3.LUT R2, R0.reuse, R9, RZ, 0x3c, !PT ;  /* 0x0000000900027212 */ /* 0x040fe400078e3cff */
[----:B------:R-:W-:Y:S02]  /*0730*/  LEA.HI R0, R0, R3, RZ, 0x1 ;  /* 0x0000000300007211 */ /* 0x000fe400078f08ff */
[----:B------:R-:W0:Y:S01]  /*0740*/  I2F.F64.S64 R16, R16 ;  /* 0x0000001000107312 */ /* 0x000e220000301c00 */
[----:B------:R-:W-:Y:S02]  /*0750*/  ISETP.GE.AND P2, PT, R2, RZ, PT ;  /* 0x000000ff0200720c */ /* 0x000fe40003f46270 */
[----:B------:R-:W-:-:S04]  /*0760*/  IMAD.MOV R2, RZ, RZ, -R0 ;  /* 0x000000ffff027224 */ /* 0x000fc800078e0a00 */
[----:B------:R-:W-:Y:S01]  /*0770*/  @!P1 IMAD.MOV.U32 R0, RZ, RZ, R2 ;  /* 0x000000ffff009224 */ /* 0x000fe200078e0002 */
[----:B0-----:R-:W-:-:S10]  /*0780*/  DMUL R4, R16, UR4 ;  /* 0x0000000410047c28 */ /* 0x001fd40008000000 */
[----:B------:R-:W0:Y:S02]  /*0790*/  F2F.F32.F64 R4, R4 ;  /* 0x0000000400047310 */ /* 0x000e240000301000 */
[----:B0-----:R-:W-:-:S07]  /*07a0*/  FSEL R2, -R4, R4, !P2 ;  /* 0x0000000404027208 */ /* 0x001fce0005000100 */
.L_x_4:
[----:B------:R-:W-:Y:S01]  /*07b0*/  LOP3.LUT R16, R0, 0x1, RZ, 0xc0, !PT ;  /* 0x0000000100107812 */ /* 0x000fe200078ec0ff */
[----:B------:R-:W-:Y:S02]  /*07c0*/  IMAD.MOV.U32 R5, RZ, RZ, 0x37cbac00 ;  /* 0x37cbac00ff057424 */ /* 0x000fe400078e00ff */
[----:B------:R-:W-:Y:S01]  /*07d0*/  FMUL R3, R2, R2 ;  /* 0x0000000202037220 */ /* 0x000fe20000400000 */
[----:B------:R-:W-:Y:S01]  /*07e0*/  VIADD R0, R0, 0x1 ;  /* 0x0000000100007836 */ /* 0x000fe20000000000 */
[----:B------:R-:W-:Y:S01]  /*07f0*/  ISETP.NE.U32.AND P1, PT, R16, 0x1, PT ;  /* 0x000000011000780c */ /* 0x000fe20003f25070 */
[----:B------:R-:W-:Y:S02]  /*0800*/  IMAD.MOV.U32 R16, RZ, RZ, 0x3c0885e4 ;  /* 0x3c0885e4ff107424 */ /* 0x000fe400078e00ff */
[----:B------:R-:W-:Y:S01]  /*0810*/  FFMA R4, R3, R5, -0.0013887860113754868507 ;  /* 0xbab607ed03047423 */ /* 0x000fe20000000005 */
[----:B------:R-:W-:Y:S01]  /*0820*/  IMAD.MOV.U32 R19, RZ, RZ, 0x3e2aaaa8 ;  /* 0x3e2aaaa8ff137424 */ /* 0x000fe200078e00ff */
[----:B------:R-:W-:-:S02]  /*0830*/  LOP3.LUT P2, RZ, R0, 0x2, RZ, 0xc0, !PT ;  /* 0x0000000200ff7812 */ /* 0x000fc4000784c0ff */
[----:B------:R-:W-:Y:S02]  /*0840*/  FSEL R16, R16, 0.041666727513074874878, !P1 ;  /* 0x3d2aaabb10107808 */ /* 0x000fe40004800000 */
[----:B------:R-:W-:Y:S02]  /*0850*/  FSEL R4, R4, -0.00019574658654164522886, P1 ;  /* 0xb94d415304047808 */ /* 0x000fe40000800000 */
[----:B------:R-:W-:Y:S01]  /*0860*/  FSEL R0, R2, 1, !P1 ;  /* 0x3f80000002007808 */ /* 0x000fe20004800000 */
[----:B------:R-:W-:Y:S01]  /*0870*/  IMAD.MOV.U32 R2, RZ, RZ, R14 ;  /* 0x000000ffff027224 */ /* 0x000fe200078e000e */
[----:B------:R-:W-:Y:S01]  /*0880*/  FSEL R19, -R19, -0.4999999701976776123, !P1 ;  /* 0xbeffffff13137808 */ /* 0x000fe20004800100 */
[C---:B------:R-:W-:Y:S02]  /*0890*/  FFMA R4, R3.reuse, R4, R16 ;  /* 0x0000000403047223 */ /* 0x040fe40000000010 */
[C---:B------:R-:W-:Y:S02]  /*08a0*/  FFMA R17, R3.reuse, R0, RZ ;  /* 0x0000000003117223 */ /* 0x040fe400000000ff */
[----:B------:R-:W-:Y:S01]  /*08b0*/  FFMA R4, R3, R4, R19 ;  /* 0x0000000403047223 */ /* 0x000fe20000000013 */
[----:B------:R-:W-:-:S03]  /*08c0*/  FADD R3, RZ, -R6 ;  /* 0x80000006ff037221 */ /* 0x000fc60000000000 */
[----:B------:R-:W-:Y:S01]  /*08d0*/  FFMA R0, R17, R4, R0 ;  /* 0x0000000411007223 */ /* 0x000fe20000000000 */
[----:B------:R-:W-:-:S03]  /*08e0*/  IMAD.MOV.U32 R4, RZ, RZ, R8 ;  /* 0x000000ffff047224 */ /* 0x000fc600078e0008 */
[----:B------:R-:W-:-:S04]  /*08f0*/  @P2 FADD R0, RZ, -R0 ;  /* 0x80000000ff002221 */ /* 0x000fc80000000000 */
[----:B------:R-:W-:Y:S01]  /*0900*/  FMUL R18, R0, R3 ;  /* 0x0000000300127220 */ /* 0x000fe20000400000 */
[----:B------:R-:W-:Y:S06]  /*0910*/  @!P0 BRA `(.L_x_6) ;  /* 0x0000000000dc8947 */ /* 0x000fec0003800000 */
[----:B------:R-:W-:-:S13]  /*0920*/  FSETP.NEU.AND P1, PT, |R9|, +INF , PT ;  /* 0x7f8000000900780b */ /* 0x000fda0003f2d200 */
[----:B------:R-:W-:Y:S01]  /*0930*/  @!P1 FMUL R4, RZ, R9 ;  /* 0x00000009ff049220 */ /* 0x000fe20000400000 */
[----:B------:R-:W-:Y:S01]  /*0940*/  @!P1 MOV R2, RZ ;  /* 0x000000ff00029202 */ /* 0x000fe20000000f00 */
        /* <DEDUP_REMOVED lines=8> */
.L_x_7:
        /* <DEDUP_REMOVED lines=8> */
[----:B------:R-:W-:-:S05]  /*0a50*/  IADD3 R19, P1, PT, R2, R6, RZ ;  /* 0x0000000602137210 */ /* 0x000fca0007f3e0ff */
[----:B------:R0:W-:Y:S01]  /*0a60*/  STL [R0], R19 ;  /* 0x0000001300007387 */ /* 0x0001e20000100800 */
[----:B------:R-:W-:Y:S02]  /*0a70*/  IMAD.X R6, R3, 0x1, R21, P1 ;  /* 0x0000000103067824 */ /* 0x000fe400008e0615 */
        /* <DEDUP_REMOVED lines=14> */
[----:B------:R-:W-:Y:S01]  /*0b60*/  UMOV UR5, 0x3bf921fb ;  /* 0x3bf921fb00057882 */ /* 0x000fe20000000000 */
[----:B------:R-:W-:-:S02]  /*0b70*/  ISETP.GE.AND P2, PT, R9, RZ, PT ;  /* 0x000000ff0900720c */ /* 0x000fc40003f46270 */
[-C--:B--2---:R-:W-:Y:S02]  /*0b80*/  @P1 SHF.L.W.U32.HI R0, R3, R4.reuse, R0 ;  /* 0x0000000403001219 */ /* 0x084fe40000010e00 */
[----:B---3--:R-:W-:-:S04]  /*0b90*/  @P1 SHF.L.W.U32.HI R3, R2, R4, R3 ;  /* 0x0000000402031219 */ /* 0x008fc80000010e03 */
[C---:B------:R-:W-:Y:S01]  /*0ba0*/  SHF.L.W.U32.HI R2, R3.reuse, 0x2, R0 ;  /* 0x0000000203027819 */ /* 0x040fe20000010e00 */
[----:B------:R-:W-:-:S03]  /*0bb0*/  IMAD.SHL.U32 R3, R3, 0x4, RZ ;  /* 0x0000000403037824 */ /* 0x000fc600078e00ff */
[----:B------:R-:W-:-:S04]  /*0bc0*/  SHF.R.S32.HI R4, RZ, 0x1f, R2 ;  /* 0x0000001fff047819 */ /* 0x000fc80000011402 */
[C---:B------:R-:W-:Y:S02]  /*0bd0*/  LOP3.LUT R16, R4.reuse, R3, RZ, 0x3c, !PT ;  /* 0x0000000304107212 */ /* 0x040fe400078e3cff */
[----:B------:R-:W-:Y:S02]  /*0be0*/  LOP3.LUT R17, R4, R2, RZ, 0x3c, !PT ;  /* 0x0000000204117212 */ /* 0x000fe400078e3cff */
[----:B------:R-:W-:Y:S02]  /*0bf0*/  SHF.R.U32.HI R3, RZ, 0x1e, R0 ;  /* 0x0000001eff037819 */ /* 0x000fe40000011600 */
[C---:B------:R-:W-:Y:S02]  /*0c00*/  LOP3.LUT R0, R2.reuse, R9, RZ, 0x3c, !PT ;  /* 0x0000000902007212 */ /* 0x040fe400078e3cff */
[----:B------:R-:W1:Y:S01]  /*0c10*/  I2F.F64.S64 R16, R16 ;  /* 0x0000001000107312 */ /* 0x000e620000301c00 */
[----:B------:R-:W-:Y:S02]  /*0c20*/  LEA.HI R2, R2, R3, RZ, 0x1 ;  /* 0x0000000302027211 */ /* 0x000fe400078f08ff */
[----:B------:R-:W-:-:S03]  /*0c30*/  ISETP.GE.AND P1, PT, R0, RZ, PT ;  /* 0x000000ff0000720c */ /* 0x000fc60003f26270 */
[----:B------:R-:W-:-:S05]  /*0c40*/  IMAD.MOV R0, RZ, RZ, -R2 ;  /* 0x000000ffff007224 */ /* 0x000fca00078e0a02 */
[----:B------:R-:W-:Y:S01]  /*0c50*/  @!P2 MOV R2, R0 ;  /* 0x000000000002a202 */ /* 0x000fe20000000f00 */
[----:B-1----:R-:W-:-:S10]  /*0c60*/  DMUL R20, R16, UR4 ;  /* 0x0000000410147c28 */ /* 0x002fd40008000000 */
[----:B------:R-:W1:Y:S02]  /*0c70*/  F2F.F32.F64 R20, R20 ;  /* 0x0000001400147310 */ /* 0x000e640000301000 */
[----:B01----:R-:W-:-:S07]  /*0c80*/  FSEL R4, -R20, R20, !P1 ;  /* 0x0000001414047208 */ /* 0x003fce0004800100 */
.L_x_6:
[----:B------:R-:W-:Y:S01]  /*0c90*/  FMUL R3, R4, R4 ;  /* 0x0000000404037220 */ /* 0x000fe20000400000 */
[C---:B------:R-:W-:Y:S01]  /*0ca0*/  LOP3.LUT R6, R2.reuse, 0x1, RZ, 0xc0, !PT ;  /* 0x0000000102067812 */ /* 0x040fe200078ec0ff */
[----:B------:R-:W-:Y:S01]  /*0cb0*/  IMAD.MOV.U32 R19, RZ, RZ, 0x3d2aaabb ;  /* 0x3d2aaabbff137424 */ /* 0x000fe200078e00ff */
[----:B------:R-:W-:Y:S01]  /*0cc0*/  LOP3.LUT P2, RZ, R2, 0x2, RZ, 0xc0, !PT ;  /* 0x0000000202ff7812 */ /* 0x000fe2000784c0ff */
[----:B------:R-:W-:Y:S01]  /*0cd0*/  FFMA R0, R3, R5, -0.0013887860113754868507 ;  /* 0xbab607ed03007423 */ /* 0x000fe20000000005 */
[----:B------:R-:W-:Y:S01]  /*0ce0*/  ISETP.NE.U32.AND P1, PT, R6, 0x1, PT ;  /* 0x000000010600780c */ /* 0x000fe20003f25070 */
[----:B------:R-:W-:Y:S02]  /*0cf0*/  IMAD.MOV.U32 R20, RZ, RZ, 0x3effffff ;  /* 0x3effffffff147424 */ /* 0x000fe400078e00ff */
[----:B------:R-:W-:Y:S01]  /*0d00*/  IMAD.MOV.U32 R2, RZ, RZ, R14 ;  /* 0x000000ffff027224 */ /* 0x000fe200078e000e */
[----:B------:R-:W-:Y:S02]  /*0d10*/  FSEL R6, R0, -0.00019574658654164522886, !P1 ;  /* 0xb94d415300067808 */ /* 0x000fe40004800000 */
[----:B------:R-:W-:-:S02]  /*0d20*/  FSEL R16, R19, 0.0083327032625675201416, !P1 ;  /* 0x3c0885e413107808 */ /* 0x000fc40004800000 */
[----:B------:R-:W-:Y:S02]  /*0d30*/  FSEL R0, R4, 1, P1 ;  /* 0x3f80000004007808 */ /* 0x000fe40000800000 */
[----:B------:R-:W-:Y:S01]  /*0d40*/  FSEL R21, -R20, -0.16666662693023681641, !P1 ;  /* 0xbe2aaaa814157808 */ /* 0x000fe20004800100 */
[C---:B------:R-:W-:Y:S02]  /*0d50*/  FFMA R6, R3.reuse, R6, R16 ;  /* 0x0000000603067223 */ /* 0x040fe40000000010 */
[C---:B------:R-:W-:Y:S02]  /*0d60*/  FFMA R17, R3.reuse, R0, RZ ;  /* 0x0000000003117223 */ /* 0x040fe400000000ff */
[----:B------:R-:W-:-:S04]  /*0d70*/  FFMA R6, R3, R6, R21 ;  /* 0x0000000603067223 */ /* 0x000fc80000000015 */
[----:B------:R-:W-:Y:S01]  /*0d80*/  FFMA R17, R17, R6, R0 ;  /* 0x0000000611117223 */ /* 0x000fe20000000000 */
[----:B------:R-:W-:-:S03]  /*0d90*/  IMAD.MOV.U32 R0, RZ, RZ, R8 ;  /* 0x000000ffff007224 */ /* 0x000fc600078e0008 */
[----:B------:R-:W-:-:S04]  /*0da0*/  @P2 FADD R17, RZ, -R17 ;  /* 0x80000011ff112221 */ /* 0x000fc80000000000 */
[----:B------:R-:W-:Y:S01]  /*0db0*/  FFMA R18, R17, 5, R18 ;  /* 0x40a0000011127823 */ /* 0x000fe20000000012 */
        /* <DEDUP_REMOVED lines=12> */
.L_x_9:
        /* <DEDUP_REMOVED lines=39> */
[----:B------:R-:W-:-:S04]  /*10f0*/  IMAD.MOV R0, RZ, RZ, -R2 ;  /* 0x000000ffff007224 */ /* 0x000fc800078e0a02 */
[----:B------:R-:W-:Y:S01]  /*1100*/  @!P2 IMAD.MOV.U32 R2, RZ, RZ, R0 ;  /* 0x000000ffff02a224 */ /* 0x000fe200078e0000 */
[----:B-1----:R-:W-:-:S10]  /*1110*/  DMUL R22, R16, UR4 ;  /* 0x0000000410167c28 */ /* 0x002fd40008000000 */
[----:B------:R-:W1:Y:S02]  /*1120*/  F2F.F32.F64 R22, R22 ;  /* 0x0000001600167310 */ /* 0x000e640000301000 */
[----:B01----:R-:W-:-:S07]  /*1130*/  FSEL R0, -R22, R22, !P1 ;  /* 0x0000001616007208 */ /* 0x003fce0004800100 */
.L_x_8:
[----:B------:R-:W-:Y:S01]  /*1140*/  FMUL R3, R0, R0 ;  /* 0x0000000000037220 */ /* 0x000fe20000400000 */
[C---:B------:R-:W-:Y:S02]  /*1150*/  LOP3.LUT R6, R2.reuse, 0x1, RZ, 0xc0, !PT ;  /* 0x0000000102067812 */ /* 0x040fe400078ec0ff */
[----:B------:R-:W-:Y:S01]  /*1160*/  LOP3.LUT P2, RZ, R2, 0x2, RZ, 0xc0, !PT ;  /* 0x0000000202ff7812 */ /* 0x000fe2000784c0ff */
[----:B------:R-:W-:Y:S01]  /*1170*/  FFMA R4, R3, R5, -0.0013887860113754868507 ;  /* 0xbab607ed03047423 */ /* 0x000fe20000000005 */
[----:B------:R-:W-:-:S04]  /*1180*/  ISETP.NE.U32.AND P1, PT, R6, 0x1, PT ;  /* 0x000000010600780c */ /* 0x000fc80003f25070 */
[----:B------:R-:W-:Y:S02]  /*1190*/  FSEL R4, R4, -0.00019574658654164522886, !P1 ;  /* 0xb94d415304047808 */ /* 0x000fe40004800000 */
[----:B------:R-:W-:Y:S02]  /*11a0*/  FSEL R6, R19, 0.0083327032625675201416, !P1 ;  /* 0x3c0885e413067808 */ /* 0x000fe40004800000 */
[----:B------:R-:W-:Y:S02]  /*11b0*/  FSEL R0, R0, 1, P1 ;  /* 0x3f80000000007808 */ /* 0x000fe40000800000 */
[----:B------:R-:W-:Y:S01]  /*11c0*/  FSEL R17, -R20, -0.16666662693023681641, !P1 ;  /* 0xbe2aaaa814117808 */ /* 0x000fe20004800100 */
[C---:B------:R-:W-:Y:S02]  /*11d0*/  FFMA R4, R3.reuse, R4, R6 ;  /* 0x0000000403047223 */ /* 0x040fe40000000006 */
[C---:B------:R-:W-:Y:S02]  /*11e0*/  FFMA R21, R3.reuse, R0, RZ ;  /* 0x0000000003157223 */ /* 0x040fe400000000ff */
[----:B------:R-:W-:-:S04]  /*11f0*/  FFMA R4, R3, R4, R17 ;  /* 0x0000000403047223 */ /* 0x000fc80000000011 */
[----:B------:R-:W-:-:S04]  /*1200*/  FFMA R21, R21, R4, R0 ;  /* 0x0000000415157223 */ /* 0x000fc80000000000 */
[----:B------:R-:W-:Y:S01]  /*1210*/  @P2 FADD R21, RZ, -R21 ;  /* 0x80000015ff152221 */ /* 0x000fe20000000000 */
[----:B------:R-:W-:Y:S06]  /*1220*/  @!P0 BRA `(.L_x_10) ;  /* 0x0000000000cc8947 */ /* 0x000fec0003800000 */
[----:B------:R-:W-:-:S13]  /*1230*/  FSETP.NEU.AND P0, PT, |R9|, +INF , PT ;  /* 0x7f8000000900780b */ /* 0x000fda0003f0d200 */
[----:B------:R-:W-:Y:S01]  /*1240*/  @!P0 FMUL R8, RZ, R9 ;  /* 0x00000009ff088220 */ /* 0x000fe20000400000 */
[----:B------:R-:W-:Y:S01]  /*1250*/  @!P0 IMAD.MOV.U32 R14, RZ, RZ, RZ ;  /* 0x000000ffff0e8224 */ /* 0x000fe200078e00ff */
[----:B------:R-:W-:Y:S06]  /*1260*/  @!P0 BRA `(.L_x_10) ;  /* 0x0000000000bc8947 */ /* 0x000fec0003800000 */
[----:B------:R-:W0:Y:S01]  /*1270*/  LDC.64 R2, c[0x4][RZ] ;  /* 0x01000000ff027b82 */ /* 0x000e220000000a00 */
[----:B------:R-:W-:Y:S02]  /*1280*/  IMAD.SHL.U32 R4, R9, 0x100, RZ ;  /* 0x0000010009047824 */ /* 0x000fe400078e00ff */
[----:B------:R-:W-:Y:S02]  /*1290*/  IMAD.MOV.U32 R6, RZ, RZ, RZ ;  /* 0x000000ffff067224 */ /* 0x000fe400078e00ff */
[----:B------:R-:W-:Y:S01]  /*12a0*/  IMAD.MOV.U32 R27, RZ, RZ, RZ ;  /* 0x000000ffff1b7224 */ /* 0x000fe200078e00ff */
[----:B------:R-:W-:Y:S01]  /*12b0*/  LOP3.LUT R29, R4, 0x80000000, RZ, 0xfc, !PT ;  /* 0x80000000041d7812 */ /* 0x000fe200078efcff */
[----:B------:R-:W-:-:S07]  /*12c0*/  IMAD.MOV.U32 R0, RZ, RZ, RZ ;  /* 0x000000ffff007224 */ /* 0x000fce00078e00ff */
.L_x_11:
[----:B0-----:R-:W-:-:S06]  /*12d0*/  IMAD.WIDE.U32 R16, R0, 0x4, R2 ;  /* 0x0000000400107825 */ /* 0x001fcc00078e0002 */
[----:B------:R-:W2:Y:S01]  /*12e0*/  LDG.E.CONSTANT R16, desc[UR6][R16.64] ;  /* 0x0000000610107981 */ /* 0x000ea2000c1e9900 */
[C---:B-1----:R-:W-:Y:S01]  /*12f0*/  IMAD R4, R0.reuse, 0x4, R1 ;  /* 0x0000000400047824 */ /* 0x042fe200078e0201 */
[----:B------:R-:W-:-:S04]  /*1300*/  IADD3 R0, PT, PT, R0, 0x1, RZ ;  /* 0x0000000100007810 */ /* 0x000fc80007ffe0ff */
[----:B------:R-:W-:Y:S01]  /*1310*/  ISETP.NE.AND P0, PT, R0, 0x6, PT ;  /* 0x000000060000780c */ /* 0x000fe20003f05270 */
[----:B--2---:R-:W-:-:S03]  /*1320*/  IMAD.WIDE.U32 R22, R16, R29, RZ ;  /* 0x0000001d10167225 */ /* 0x004fc600078e00ff */
[----:B------:R-:W-:-:S05]  /*1330*/  IADD3 R25, P1, PT, R22, R6, RZ ;  /* 0x0000000616197210 */ /* 0x000fca0007f3e0ff */
[----:B------:R1:W-:Y:S01]  /*1340*/  STL [R4], R25 ;  /* 0x0000001904007387 */ /* 0x0003e20000100800 */
[----:B------:R-:W-:-:S03]  /*1350*/  IMAD.X R6, R23, 0x1, R27, P1 ;  /* 0x0000000117067824 */ /* 0x000fc600008e061b */
[----:B------:R-:W-:Y:S05]  /*1360*/  @P0 BRA `(.L_x_11) ;  /* 0xfffffffc00d80947 */ /* 0x000fea000383ffff */
[----:B-1----:R-:W-:Y:S01]  /*1370*/  SHF.R.U32.HI R4, RZ, 0x17, R9 ;  /* 0x00000017ff047819 */ /* 0x002fe20000011609 */
        /* <DEDUP_REMOVED lines=17> */
[----:B------:R-:W-:Y:S02]  /*1490*/  SHF.R.S32.HI R4, RZ, 0x1f, R2 ;  /* 0x0000001fff047819 */ /* 0x000fe40000011402 */
[----:B------:R-:W-:Y:S02]  /*14a0*/  LOP3.LUT R9, R2, R9, RZ, 0x3c, !PT ;  /* 0x0000000902097212 */ /* 0x000fe400078e3cff */
[C---:B------:R-:W-:Y:S02]  /*14b0*/  LOP3.LUT R16, R4.reuse, R3, RZ, 0x3c, !PT ;  /* 0x0000000304107212 */ /* 0x040fe400078e3cff */
[----:B------:R-:W-:Y:S02]  /*14c0*/  LOP3.LUT R17, R4, R2, RZ, 0x3c, !PT ;  /* 0x0000000204117212 */ /* 0x000fe400078e3cff */
[----:B------:R-:W-:Y:S02]  /*14d0*/  SHF.R.U32.HI R3, RZ, 0x1e, R0 ;  /* 0x0000001eff037819 */ /* 0x000fe40000011600 */
[----:B------:R-:W-:-:S02]  /*14e0*/  ISETP.GE.AND P0, PT, R9, RZ, PT ;  /* 0x000000ff0900720c */ /* 0x000fc40003f06270 */
[----:B------:R-:W1:Y:S01]  /*14f0*/  I2F.F64.S64 R16, R16 ;  /* 0x0000001000107312 */ /* 0x000e620000301c00 */
[----:B------:R-:W-:-:S05]  /*1500*/  LEA.HI R14, R2, R3, RZ, 0x1 ;  /* 0x00000003020e7211 */ /* 0x000fca00078f08ff */
[----:B------:R-:W-:-:S04]  /*1510*/  IMAD.MOV R0, RZ, RZ, -R14 ;  /* 0x000000ffff007224 */ /* 0x000fc800078e0a0e */
[----:B------:R-:W-:Y:S01]  /*1520*/  @!P1 IMAD.MOV.U32 R14, RZ, RZ, R0 ;  /* 0x000000ffff0e9224 */ /* 0x000fe200078e0000 */
[----:B-1----:R-:W-:-:S10]  /*1530*/  DMUL R22, R16, UR4 ;  /* 0x0000000410167c28 */ /* 0x002fd40008000000 */
[----:B------:R-:W1:Y:S02]  /*1540*/  F2F.F32.F64 R22, R22 ;  /* 0x0000001600167310 */ /* 0x000e640000301000 */
[----:B01----:R-:W-:-:S07]  /*1550*/  FSEL R8, -R22, R22, !P0 ;  /* 0x0000001616087208 */ /* 0x003fce0004000100 */
.L_x_10:
[----:B------:R-:W-:Y:S01]  /*1560*/  FMUL R2, R8, R8 ;  /* 0x0000000808027220 */ /* 0x000fe20000400000 */
[----:B------:R-:W-:Y:S01]  /*1570*/  LOP3.LUT R0, R14, 0x1, RZ, 0xc0, !PT ;  /* 0x000000010e007812 */ /* 0x000fe200078ec0ff */
[C---:B------:R-:W-:Y:S02]  /*1580*/  VIADD R4, R18.reuse, 0x1800000 ;  /* 0x0180000012047836 */ /* 0x040fe40000000000 */
[----:B------:R-:W-:Y:S01]  /*1590*/  FMUL R23, R18, R21 ;  /* 0x0000001512177220 */ /* 0x000fe20000400000 */
[----:B------:R-:W-:Y:S01]  /*15a0*/  FFMA R5, R2, R5, -0.0013887860113754868507 ;  /* 0xbab607ed02057423 */ /* 0x000fe20000000005 */
[----:B------:R-:W-:Y:S01]  /*15b0*/  ISETP.NE.U32.AND P0, PT, R0, 0x1, PT ;  /* 0x000000010000780c */ /* 0x000fe20003f05070 */
[----:B------:R-:W-:Y:S01]  /*15c0*/  VIADD R14, R14, 0x1 ;  /* 0x000000010e0e7836 */ /* 0x000fe20000000000 */
[----:B------:R-:W-:Y:S01]  /*15d0*/  LOP3.LUT R4, R4, 0x7f800000, RZ, 0xc0, !PT ;  /* 0x7f80000004047812 */ /* 0x000fe200078ec0ff */
[----:B------:R-:W-:Y:S01]  /*15e0*/  BSSY.RECONVERGENT B0, `(.L_x_12) ;  /* 0x0000017000007945 */ /* 0x000fe20003800200 */
[----:B------:R-:W-:-:S02]  /*15f0*/  FSEL R19, R19, 0.0083327032625675201416, P0 ;  /* 0x3c0885e413137808 */ /* 0x000fc40000000000 */
[----:B------:R-:W-:Y:S02]  /*1600*/  FSEL R5, R5, -0.00019574658654164522886, P0 ;  /* 0xb94d415305057808 */ /* 0x000fe40000000000 */
[----:B------:R-:W-:Y:S02]  /*1610*/  LOP3.LUT P1, RZ, R14, 0x2, RZ, 0xc0, !PT ;  /* 0x000000020eff7812 */ /* 0x000fe4000782c0ff */
[----:B------:R-:W-:Y:S01]  /*1620*/  FSEL R20, -R20, -0.16666662693023681641, P0 ;  /* 0xbe2aaaa814147808 */ /* 0x000fe20000000100 */
[----:B------:R-:W-:Y:S01]  /*1630*/  FFMA R5, R2, R5, R19 ;  /* 0x0000000502057223 */ /* 0x000fe20000000013 */
[----:B------:R-:W-:Y:S02]  /*1640*/  FSEL R0, R8, 1, !P0 ;  /* 0x3f80000008007808 */ /* 0x000fe40004000000 */
[----:B------:R-:W-:Y:S01]  /*1650*/  ISETP.GT.U32.AND P0, PT, R4, 0x1ffffff, PT ;  /* 0x01ffffff0400780c */ /* 0x000fe20003f04070 */
[C---:B------:R-:W-:Y:S02]  /*1660*/  FFMA R5, R2.reuse, R5, R20 ;  /* 0x0000000502057223 */ /* 0x040fe40000000014 */
[----:B------:R-:W-:-:S04]  /*1670*/  FFMA R3, R2, R0, RZ ;  /* 0x0000000002037223 */ /* 0x000fc800000000ff */
[----:B------:R-:W-:-:S04]  /*1680*/  FFMA R0, R3, R5, R0 ;  /* 0x0000000503007223 */ /* 0x000fc80000000000 */
[----:B------:R-:W-:-:S04]  /*1690*/  @P1 FADD R0, RZ, -R0 ;  /* 0x80000000ff001221 */ /* 0x000fc80000000000 */
[----:B------:R-:W-:Y:S01]  /*16a0*/  FFMA R23, R0, 5, -R23 ;  /* 0x40a0000000177823 */ /* 0x000fe20000000817 */
[----:B------:R-:W-:Y:S06]  /*16b0*/  @P0 BRA `(.L_x_13) ;  /* 0x0000000000140947 */ /* 0x000fec0003800000 */
[----:B------:R-:W-:Y:S01]  /*16c0*/  IMAD.MOV.U32 R6, RZ, RZ, R18 ;  /* 0x000000ffff067224 */ /* 0x000fe200078e0012 */
[----:B------:R-:W-:-:S07]  /*16d0*/  MOV R34, 0x16f0 ;  /* 0x000016f000227802 */ /* 0x000fce0000000f00 */
[----:B------:R-:W-:Y:S05]  /*16e0*/  CALL.REL.NOINC `($__internal_0_$__cuda_sm20_rcp_rn_f32_slowpath) ;  /* 0x00000010004c7944 */ /* 0x000fea0003c00000 */
[----:B------:R-:W-:Y:S01]  /*16f0*/  IMAD.MOV.U32 R22, RZ, RZ, R35 ;  /* 0x000000ffff167224 */ /* 0x000fe200078e0023 */
[----:B------:R-:W-:Y:S06]  /*1700*/  BRA `(.L_x_14) ;  /* 0x0000000000107947 */ /* 0x000fec0003800000 */
.L_x_13:
[----:B------:R-:W0:Y:S02]  /*1710*/  MUFU.RCP R3, R18 ;  /* 0x0000001200037308 */ /* 0x000e240000001000 */
[----:B0-----:R-:W-:-:S04]  /*1720*/  FFMA R0, R18, R3, -1 ;  /* 0xbf80000012007423 */ /* 0x001fc80000000003 */
[----:B------:R-:W-:-:S04]  /*1730*/  FADD.FTZ R0, -R0, -RZ ;  /* 0x800000ff00007221 */ /* 0x000fc80000010100 */
[----:B------:R-:W-:-:S07]  /*1740*/  FFMA R22, R3, R0, R3 ;  /* 0x0000000003167223 */ /* 0x000fce0000000003 */
.L_x_14:
[----:B------:R-:W-:Y:S05]  /*1750*/  BSYNC.RECONVERGENT B0 ;  /* 0x0000000000007941 */ /* 0x000fea0003800200 */
.L_x_12:
[----:B------:R-:W-:Y:S01]  /*1760*/  VIADD R0, R13, 0x1800000 ;  /* 0x018000000d007836 */ /* 0x000fe20000000000 */
[----:B------:R-:W-:Y:S04]  /*1770*/  BSSY.RECONVERGENT B0, `(.L_x_15) ;  /* 0x000000d000007945 */ /* 0x000fe80003800200 */
[----:B------:R-:W-:-:S04]  /*1780*/  LOP3.LUT R0, R0, 0x7f800000, RZ, 0xc0, !PT ;  /* 0x7f80000000007812 */ /* 0x000fc800078ec0ff */
[----:B------:R-:W-:-:S13]  /*1790*/  ISETP.GT.U32.AND P0, PT, R0, 0x1ffffff, PT ;  /* 0x01ffffff0000780c */ /* 0x000fda0003f04070 */
[----:B------:R-:W-:Y:S05]  /*17a0*/  @P0 BRA `(.L_x_16) ;  /* 0x0000000000140947 */ /* 0x000fea0003800000 */
[----:B------:R-:W-:Y:S01]  /*17b0*/  IMAD.MOV.U32 R6, RZ, RZ, R13 ;  /* 0x000000ffff067224 */ /* 0x000fe200078e000d */
[----:B------:R-:W-:-:S07]  /*17c0*/  MOV R34, 0x17e0 ;  /* 0x000017e000227802 */ /* 0x000fce0000000f00 */
[----:B------:R-:W-:Y:S05]  /*17d0*/  CALL.REL.NOINC `($__internal_0_$__cuda_sm20_rcp_rn_f32_slowpath) ;  /* 0x0000001000107944 */ /* 0x000fea0003c00000 */
[----:B------:R-:W-:Y:S01]  /*17e0*/  MOV R21, R35 ;  /* 0x0000002300157202 */ /* 0x000fe20000000f00 */
[----:B------:R-:W-:Y:S06]  /*17f0*/  BRA `(.L_x_17) ;  /* 0x0000000000107947 */ /* 0x000fec0003800000 */
.L_x_16:
[----:B------:R-:W0:Y:S02]  /*1800*/  MUFU.RCP R0, R13 ;  /* 0x0000000d00007308 */ /* 0x000e240000001000 */
[----:B0-----:R-:W-:-:S04]  /*1810*/  FFMA R2, R13, R0, -1 ;  /* 0xbf8000000d027423 */ /* 0x001fc80000000000 */
[----:B------:R-:W-:-:S04]  /*1820*/  FADD.FTZ R21, -R2, -RZ ;  /* 0x800000ff02157221 */ /* 0x000fc80000010100 */
[----:B------:R-:W-:-:S07]  /*1830*/  FFMA R21, R0, R21, R0 ;  /* 0x0000001500157223 */ /* 0x000fce0000000000 */
.L_x_17:
[----:B------:R-:W-:Y:S05]  /*1840*/  BSYNC.RECONVERGENT B0 ;  /* 0x0000000000007941 */ /* 0x000fea0003800200 */
.L_x_15:
[----:B------:R-:W-:Y:S01]  /*1850*/  VIADD R0, R23, 0x1800000 ;  /* 0x0180000017007836 */ /* 0x000fe20000000000 */
[----:B------:R-:W-:Y:S01]  /*1860*/  BSSY.RECONVERGENT B0, `(.L_x_18) ;  /* 0x000000e000007945 */ /* 0x000fe20003800200 */
[----:B------:R-:W-:-:S03]  /*1870*/  VIADD R20, R1, 0x100 ;  /* 0x0000010001147836 */ /* 0x000fc60000000000 */
[----:B------:R-:W-:-:S04]  /*1880*/  LOP3.LUT R0, R0, 0x7f800000, RZ, 0xc0, !PT ;  /* 0x7f80000000007812 */ /* 0x000fc800078ec0ff */
[----:B------:R-:W-:-:S13]  /*1890*/  ISETP.GT.U32.AND P0, PT, R0, 0x1ffffff, PT ;  /* 0x01ffffff0000780c */ /* 0x000fda0003f04070 */
[----:B------:R-:W-:Y:S05]  /*18a0*/  @P0 BRA `(.L_x_19) ;  /* 0x0000000000140947 */ /* 0x000fea0003800000 */
[----:B------:R-:W-:Y:S01]  /*18b0*/  IMAD.MOV.U32 R6, RZ, RZ, R23 ;  /* 0x000000ffff067224 */ /* 0x000fe200078e0017 */
[----:B------:R-:W-:-:S07]  /*18c0*/  MOV R34, 0x18e0 ;  /* 0x000018e000227802 */ /* 0x000fce0000000f00 */
[----:B------:R-:W-:Y:S05]  /*18d0*/  CALL.REL.NOINC `($__internal_0_$__cuda_sm20_rcp_rn_f32_slowpath) ;  /* 0x0000000c00d07944 */ /* 0x000fea0003c00000 */
[----:B------:R-:W-:Y:S01]  /*18e0*/  IMAD.MOV.U32 R19, RZ, RZ, R35 ;  /* 0x000000ffff137224 */ /* 0x000fe200078e0023 */
[----:B------:R-:W-:Y:S06]  /*18f0*/  BRA `(.L_x_20) ;  /* 0x0000000000107947 */ /* 0x000fec0003800000 */
.L_x_19:
[----:B------:R-:W0:Y:S02]  /*1900*/  MUFU.RCP R0, R23 ;  /* 0x0000001700007308 */ /* 0x000e240000001000 */
[----:B0-----:R-:W-:-:S04]  /*1910*/  FFMA R2, R23, R0, -1 ;  /* 0xbf80000017027423 */ /* 0x001fc80000000000 */
[----:B------:R-:W-:-:S04]  /*1920*/  FADD.FTZ R19, -R2, -RZ ;  /* 0x800000ff02137221 */ /* 0x000fc80000010100 */
[----:B------:R-:W-:-:S07]  /*1930*/  FFMA R19, R0, R19, R0 ;  /* 0x0000001300137223 */ /* 0x000fce0000000000 */
.L_x_20:
[----:B------:R-:W-:Y:S05]  /*1940*/  BSYNC.RECONVERGENT B0 ;  /* 0x0000000000007941 */ /* 0x000fea0003800200 */
.L_x_18:
[----:B------:R-:W-:Y:S01]  /*1950*/  FSETP.GEU.AND P0, PT, R22, RZ, PT ;  /* 0x000000ff1600720b */ /* 0x000fe20003f0e000 */
[----:B------:R-:W-:Y:S01]  /*1960*/  BSSY.RECONVERGENT B0, `(.L_x_21) ;  /* 0x00000d4000007945 */ /* 0x000fe20003800200 */
[----:B------:R-:W-:Y:S01]  /*1970*/  FSETP.GEU.AND P1, PT, R21, RZ, PT ;  /* 0x000000ff1500720b */ /* 0x000fe20003f2e000 */
[----:B------:R-:W-:Y:S01]  /*1980*/  FADD R5, RZ, R15 ;  /* 0x0000000fff057221 */ /* 0x000fe20000000000 */
[----:B------:R-:W-:Y:S01]  /*1990*/  FSETP.GEU.AND P2, PT, R19, RZ, PT ;  /* 0x000000ff1300720b */ /* 0x000fe20003f4e000 */
[----:B------:R-:W-:Y:S01]  /*19a0*/  IMAD.MOV.U32 R3, RZ, RZ, 0x4b189680 ;  /* 0x4b189680ff037424 */ /* 0x000fe200078e00ff */
[----:B------:R-:W-:Y:S01]  /*19b0*/  SEL R8, RZ, 0x1, P0 ;  /* 0x00000001ff087807 */ /* 0x000fe20000000000 */
[----:B------:R-:W-:Y:S01]  /*19c0*/  IMAD.MOV.U32 R4, RZ, RZ, RZ ;  /* 0x000000ffff047224 */ /* 0x000fe200078e00ff */
[----:B------:R-:W-:Y:S01]  /*19d0*/  SEL R9, RZ, 0x1, P1 ;  /* 0x00000001ff097807 */ /* 0x000fe20000800000 */
[----:B------:R-:W-:Y:S01]  /*19e0*/  IMAD.MOV.U32 R6, RZ, RZ, RZ ;  /* 0x000000ffff067224 */ /* 0x000fe200078e00ff */
[----:B------:R-:W-:Y:S01]  /*19f0*/  SEL R14, RZ, 0x1, P2 ;  /* 0x00000001ff0e7807 */ /* 0x000fe20001000000 */
[----:B------:R-:W-:-:S02]  /*1a00*/  IMAD.MOV.U32 R2, RZ, RZ, RZ ;  /* 0x000000ffff027224 */ /* 0x000fc400078e00ff */
[----:B------:R0:W-:Y:S01]  /*1a10*/  STL.64 [R1+0x100], R8 ;  /* 0x0001000801007387 */ /* 0x0001e20000100a00 */
[----:B------:R-:W-:-:S03]  /*1a20*/  IMAD.MOV.U32 R0, RZ, RZ, RZ ;  /* 0x000000ffff007224 */ /* 0x000fc600078e00ff */
[----:B------:R0:W-:Y:S04]  /*1a30*/  STL [R1+0x108], R14 ;  /* 0x0001080e01007387 */ /* 0x0001e80000100800 */
.L_x_35:
[----:B0-----:R-:W0:Y:S01]  /*1a40*/  LDC.64 R8, c[0x0][0x380] ;  /* 0x0000e000ff087b82 */ /* 0x001e220000000a00 */
[----:B------:R-:W-:Y:S02]  /*1a50*/  FSETP.GEU.AND P3, PT, R22, RZ, PT ;  /* 0x000000ff1600720b */ /* 0x000fe40003f6e000 */
[----:B------:R-:W-:Y:S02]  /*1a60*/  FSETP.GEU.AND P2, PT, R21, RZ, PT ;  /* 0x000000ff1500720b */ /* 0x000fe40003f4e000 */
[----:B------:R-:W-:Y:S02]  /*1a70*/  SEL R25, RZ, 0xc, !P3 ;  /* 0x0000000cff197807 */ /* 0x000fe40005800000 */
[----:B------:R-:W-:Y:S01]  /*1a80*/  SEL R15, RZ, 0xc, P3 ;  /* 0x0000000cff0f7807 */ /* 0x000fe20001800000 */
[----:B0----5:R-:W-:-:S03]  /*1a90*/  IMAD.WIDE R8, R6, 0x20, R8 ;  /* 0x0000002006087825 */ /* 0x021fc600078e0208 */
[C---:B------:R-:W-:Y:S02]  /*1aa0*/  IADD3 R35, P0, PT, R8.reuse, 0xc, RZ ;  /* 0x0000000c08237810 */ /* 0x040fe40007f1e0ff */
[C---:B------:R-:W-:Y:S02]  /*1ab0*/  IADD3 R24, P1, PT, R8.reuse, R25, RZ ;  /* 0x0000001908187210 */ /* 0x040fe40007f3e0ff */
[----:B------:R-:W-:Y:S01]  /*1ac0*/  SEL R16, R35, R8, !P2 ;  /* 0x0000000823107207 */ /* 0x000fe20005000000 */
[--C-:B------:R-:W-:Y:S01]  /*1ad0*/  IMAD.X R29, RZ, RZ, R9.reuse, P0 ;  /* 0x000000ffff1d7224 */ /* 0x100fe200000e0609 */
[----:B------:R-:W-:Y:S01]  /*1ae0*/  IADD3 R14, P0, PT, R8, R15, RZ ;  /* 0x0000000f080e7210 */ /* 0x000fe20007f1e0ff */
[----:B------:R-:W-:-:S03]  /*1af0*/  IMAD.X R25, RZ, RZ, R9, P1 ;  /* 0x000000ffff197224 */ /* 0x000fc600008e0609 */
[----:B------:R-:W-:Y:S02]  /*1b00*/  SEL R17, R29, R9, !P2 ;  /* 0x000000091d117207 */ /* 0x000fe40005000000 */
[----:B------:R-:W-:Y:S01]  /*1b10*/  SEL R27, R9, R29, !P2 ;  /* 0x0000001d091b7207 */ /* 0x000fe20005000000 */
[----:B------:R-:W2:Y:S01]  /*1b20*/  LDG.E R24, desc[UR6][R24.64] ;  /* 0x0000000618187981 */ /* 0x000ea2000c1e1900 */
[----:B------:R-:W-:Y:S02]  /*1b30*/  IADD3.X R15, PT, PT, RZ, R9, RZ, P0, !PT ;  /* 0x00000009ff0f7210 */ /* 0x000fe400007fe4ff */
[----:B------:R-:W-:Y:S01]  /*1b40*/  SEL R26, R8, R35, !P2 ;  /* 0x00000023081a7207 */ /* 0x000fe20005000000 */
[----:B------:R-:W3:Y:S04]  /*1b50*/  LDG.E R17, desc[UR6][R16.64+0x4] ;  /* 0x0000040610117981 */ /* 0x000ee8000c1e1900 */
[----:B------:R-:W4:Y:S04]  /*1b60*/  LDG.E R14, desc[UR6][R14.64] ;  /* 0x000000060e0e7981 */ /* 0x000f28000c1e1900 */
[----:B------:R-:W5:Y:S01]  /*1b70*/  LDG.E R27, desc[UR6][R26.64+0x4] ;  /* 0x000004061a1b7981 */ /* 0x000f62000c1e1900 */
[----:B------:R-:W-:Y:S01]  /*1b80*/  BSSY.RELIABLE B1, `(.L_x_22) ;  /* 0x00000b0000017945 */ /* 0x000fe20003800100 */
[----:B--2---:R-:W-:Y:S01]  /*1b90*/  FADD R33, -R11, R24 ;  /* 0x000000180b217221 */ /* 0x004fe20000000100 */
[----:B---3--:R-:W-:-:S03]  /*1ba0*/  FADD R28, -R12, R17 ;  /* 0x000000110c1c7221 */ /* 0x008fc60000000100 */
[-C--:B------:R-:W-:Y:S01]  /*1bb0*/  FMUL R33, R33, R22.reuse ;  /* 0x0000001621217220 */ /* 0x080fe20000400000 */
[----:B----4-:R-:W-:Y:S01]  /*1bc0*/  FADD R31, -R11, R14 ;  /* 0x0000000e0b1f7221 */ /* 0x010fe20000000100 */
[----:B------:R-:W-:Y:S01]  /*1bd0*/  FMUL R30, R28, R21 ;  /* 0x000000151c1e7220 */ /* 0x000fe20000400000 */
[----:B-----5:R-:W-:Y:S02]  /*1be0*/  FADD R24, -R12, R27 ;  /* 0x0000001b0c187221 */ /* 0x020fe40000000100 */
[----:B------:R-:W-:Y:S02]  /*1bf0*/  FMUL R31, R31, R22 ;  /* 0x000000161f1f7220 */ /* 0x000fe40000400000 */
[----:B------:R-:W-:Y:S01]  /*1c00*/  FSETP.GT.AND P0, PT, R30, R33, PT ;  /* 0x000000211e00720b */ /* 0x000fe20003f04000 */
[----:B------:R-:W-:-:S05]  /*1c10*/  FMUL R32, R24, R21 ;  /* 0x0000001518207220 */ /* 0x000fca0000400000 */
[----:B------:R-:W-:-:S13]  /*1c20*/  FSETP.GT.OR P0, PT, R31, R32, P0 ;  /* 0x000000201f00720b */ /* 0x000fda0000704400 */
[----:B------:R-:W-:Y:S05]  /*1c30*/  @P0 BRA `(.L_x_23) ;  /* 0x0000000800780947 */ /* 0x000fea0003800000 */
[----:B------:R-:W-:-:S04]  /*1c40*/  FSETP.GEU.AND P0, PT, R19, RZ, PT ;  /* 0x000000ff1300720b */ /* 0x000fc80003f0e000 */
[----:B------:R-:W-:Y:S02]  /*1c50*/  SEL R16, R35, R8, !P0 ;  /* 0x0000000823107207 */ /* 0x000fe40004000000 */
[----:B------:R-:W-:Y:S02]  /*1c60*/  SEL R14, R8, R35, !P0 ;  /* 0x00000023080e7207 */ /* 0x000fe40004000000 */
[----:B------:R-:W-:Y:S02]  /*1c70*/  SEL R17, R29, R9, !P0 ;  /* 0x000000091d117207 */ /* 0x000fe40004000000 */
[----:B------:R-:W-:-:S03]  /*1c80*/  SEL R15, R9, R29, !P0 ;  /* 0x0000001d090f7207 */ /* 0x000fc60004000000 */
[----:B------:R-:W2:Y:S04]  /*1c90*/  LDG.E R16, desc[UR6][R16.64+0x8] ;  /* 0x0000080610107981 */ /* 0x000ea8000c1e1900 */
[----:B------:R-:W3:Y:S01]  /*1ca0*/  LDG.E R14, desc[UR6][R14.64+0x8] ;  /* 0x000008060e0e7981 */ /* 0x000ee2000c1e1900 */
[----:B------:R-:W-:-:S04]  /*1cb0*/  FSETP.GEU.AND P0, PT, R32, R33, PT ;  /* 0x000000212000720b */ /* 0x000fc80003f0e000 */
[----:B------:R-:W-:Y:S02]  /*1cc0*/  FSEL R25, R32, R33, !P0 ;  /* 0x0000002120197208 */ /* 0x000fe40004000000 */
[----:B------:R-:W-:Y:S01]  /*1cd0*/  FSETP.GT.AND P0, PT, R30, R31, PT ;  /* 0x0000001f1e00720b */ /* 0x000fe20003f04000 */
[--C-:B--2---:R-:W-:Y:S01]  /*1ce0*/  FADD R24, R16, -R5.reuse ;  /* 0x8000000510187221 */ /* 0x104fe20000000000 */
[----:B---3--:R-:W-:-:S03]  /*1cf0*/  FADD R28, R14, -R5 ;  /* 0x800000050e1c7221 */ /* 0x008fc60000000000 */
[----:B------:R-:W-:Y:S01]  /*1d00*/  FMUL R26, R24, R19 ;  /* 0x00000013181a7220 */ /* 0x000fe20000400000 */
[----:B------:R-:W-:Y:S01]  /*1d10*/  FSEL R24, R30, R31, P0 ;  /* 0x0000001f1e187208 */ /* 0x000fe20000000000 */
[----:B------:R-:W-:-:S03]  /*1d20*/  FMUL R28, R28, R19 ;  /* 0x000000131c1c7220 */ /* 0x000fc60000400000 */
[-C--:B------:R-:W-:Y:S02]  /*1d30*/  FSETP.GT.AND P0, PT, R26, R25.reuse, PT ;  /* 0x000000191a00720b */ /* 0x080fe40003f04000 */
[-C--:B------:R-:W-:Y:S02]  /*1d40*/  FSETP.GEU.AND P1, PT, R28, R25.reuse, PT ;  /* 0x000000191c00720b */ /* 0x080fe40003f2e000 */
[----:B------:R-:W-:Y:S02]  /*1d50*/  FSETP.GT.OR P0, PT, R24, R28, P0 ;  /* 0x0000001c1800720b */ /* 0x000fe40000704400 */
[----:B------:R-:W-:-:S04]  /*1d60*/  FSEL R25, R28, R25, !P1 ;  /* 0x000000191c197208 */ /* 0x000fc80004800000 */
[----:B------:R-:W-:-:S13]  /*1d70*/  FSETP.LEU.OR P0, PT, R25, RZ, P0 ;  /* 0x000000ff1900720b */ /* 0x000fda000070b400 */
[----:B------:R-:W-:Y:S05]  /*1d80*/  @P0 BRA `(.L_x_23) ;  /* 0x0000000800240947 */ /* 0x000fea0003800000 */
[----:B------:R-:W2:Y:S02]  /*1d90*/  LDG.E.U16 R16, desc[UR6][R8.64+0x1c] ;  /* 0x00001c0608107981 */ /* 0x000ea4000c1e1500 */
[----:B--2---:R-:W-:-:S13]  /*1da0*/  ISETP.NE.AND P0, PT, R16, RZ, PT ;  /* 0x000000ff1000720c */ /* 0x004fda0003f05270 */
[----:B------:R-:W-:Y:S05]  /*1db0*/  @!P0 BRA `(.L_x_24) ;  /* 0x0000000400e48947 */ /* 0x000fea0003800000 */
[----:B------:R-:W2:Y:S01]  /*1dc0*/  LDG.E R17, desc[UR6][R8.64+0x18] ;  /* 0x0000180608117981 */ /* 0x000ea2000c1e1900 */
[----:B------:R-:W2:Y:S02]  /*1dd0*/  LDC.64 R14, c[0x0][0x388] ;  /* 0x0000e200ff0e7b82 */ /* 0x000ea40000000a00 */
[----:B--2---:R-:W-:-:S05]  /*1de0*/  IMAD.WIDE R14, R17, 0x4c, R14 ;  /* 0x0000004c110e7825 */ /* 0x004fca00078e020e */
[----:B------:R-:W2:Y:S04]  /*1df0*/  LDG.E R26, desc[UR6][R14.64+0x8] ;  /* 0x000008060e1a7981 */ /* 0x000ea8000c1e1900 */
[----:B------:R-:W2:Y:S04]  /*1e00*/  LDG.E R27, desc[UR6][R14.64+0x20] ;  /* 0x000020060e1b7981 */ /* 0x000ea8000c1e1900 */
[----:B------:R-:W3:Y:S04]  /*1e10*/  LDG.E R24, desc[UR6][R14.64] ;  /* 0x000000060e187981 */ /* 0x000ee8000c1e1900 */
[----:B------:R-:W3:Y:S04]  /*1e20*/  LDG.E R29, desc[UR6][R14.64+0x18] ;  /* 0x000018060e1d7981 */ /* 0x000ee8000c1e1900 */
[----:B------:R-:W4:Y:S04]  /*1e30*/  LDG.E R25, desc[UR6][R14.64+0x4] ;  /* 0x000004060e197981 */ /* 0x000f28000c1e1900 */
[----:B------:R-:W4:Y:S04]  /*1e40*/  LDG.E R6, desc[UR6][R14.64+0x1c] ;  /* 0x00001c060e067981 */ /* 0x000f28000c1e1900 */
[----:B------:R-:W5:Y:S04]  /*1e50*/  LDG.E R30, desc[UR6][R14.64+0x10] ;  /* 0x000010060e1e7981 */ /* 0x000f68000c1e1900 */
[----:B------:R-:W5:Y:S04]  /*1e60*/  LDG.E R33, desc[UR6][R14.64+0xc] ;  /* 0x00000c060e217981 */ /* 0x000f68000c1e1900 */
[----:B------:R0:W5:Y:S01]  /*1e70*/  LDG.E R9, desc[UR6][R14.64+0x14] ;  /* 0x000014060e097981 */ /* 0x000162000c1e1900 */
[----:B------:R-:W-:Y:S01]  /*1e80*/  BSSY.RECONVERGENT B2, `(.L_x_25) ;  /* 0x000001d000027945 */ /* 0x000fe20003800200 */
[----:B--2---:R-:W-:-:S04]  /*1e90*/  FADD R27, -R26, R27 ;  /* 0x0000001b1a1b7221 */ /* 0x004fc80000000100 */
[----:B------:R-:W-:Y:S01]  /*1ea0*/  FMUL R8, R18, R27 ;  /* 0x0000001b12087220 */ /* 0x000fe20000400000 */
[----:B---3--:R-:W-:-:S04]  /*1eb0*/  FADD R28, -R24, R29 ;  /* 0x0000001d181c7221 */ /* 0x008fc80000000100 */
[----:B------:R-:W-:Y:S01]  /*1ec0*/  FFMA R31, R23, R28, -R8 ;  /* 0x0000001c171f7223 */ /* 0x000fe20000000808 */
[C---:B----4-:R-:W-:Y:S01]  /*1ed0*/  FADD R29, -R25.reuse, R6 ;  /* 0x00000006191d7221 */ /* 0x050fe20000000100 */
[----:B-----5:R-:W-:-:S03]  /*1ee0*/  FADD R30, -R25, R30 ;  /* 0x0000001e191e7221 */ /* 0x020fc60000000100 */
[----:B------:R-:W-:Y:S01]  /*1ef0*/  FMUL R6, R23, R29 ;  /* 0x0000001d17067220 */ /* 0x000fe20000400000 */
[C---:B------:R-:W-:Y:S01]  /*1f00*/  FMUL R35, R13.reuse, R28 ;  /* 0x0000001c0d237220 */ /* 0x040fe20000400000 */
[----:B------:R-:W-:Y:S02]  /*1f10*/  FADD R32, -R24, R33 ;  /* 0x0000002118207221 */ /* 0x000fe40000000100 */
[----:B------:R-:W-:Y:S01]  /*1f20*/  FFMA R33, R13, R27, -R6 ;  /* 0x0000001b0d217223 */ /* 0x000fe20000000806 */
[----:B------:R-:W-:Y:S01]  /*1f30*/  FMUL R37, R30, R31 ;  /* 0x0000001f1e257220 */ /* 0x000fe20000400000 */
[----:B0-----:R-:W-:Y:S01]  /*1f40*/  FFMA R15, R18, R29, -R35 ;  /* 0x0000001d120f7223 */ /* 0x001fe20000000823 */
[----:B------:R-:W-:Y:S02]  /*1f50*/  FADD R14, -R26, R9 ;  /* 0x000000091a0e7221 */ /* 0x000fe40000000100 */
[----:B------:R-:W-:-:S04]  /*1f60*/  FFMA R37, R32, R33, R37 ;  /* 0x0000002120257223 */ /* 0x000fc80000000025 */
[----:B------:R-:W-:-:S04]  /*1f70*/  FFMA R6, R14, R15, R37 ;  /* 0x0000000f0e067223 */ /* 0x000fc80000000025 */
[----:B------:R-:W-:-:S04]  /*1f80*/  FADD R6, RZ, R6 ;  /* 0x00000006ff067221 */ /* 0x000fc80000000000 */
[----:B------:R-:W-:-:S05]  /*1f90*/  VIADD R8, R6, 0x1800000 ;  /* 0x0180000006087836 */ /* 0x000fca0000000000 */
[----:B------:R-:W-:-:S04]  /*1fa0*/  LOP3.LUT R8, R8, 0x7f800000, RZ, 0xc0, !PT ;  /* 0x7f80000008087812 */ /* 0x000fc800078ec0ff */
[----:B------:R-:W-:-:S13]  /*1fb0*/  ISETP.GT.U32.AND P0, PT, R8, 0x1ffffff, PT ;  /* 0x01ffffff0800780c */ /* 0x000fda0003f04070 */
[----:B------:R-:W-:Y:S05]  /*1fc0*/  @P0 BRA `(.L_x_26) ;  /* 0x0000000000100947 */ /* 0x000fea0003800000 */
[----:B------:R-:W-:-:S07]  /*1fd0*/  MOV R34, 0x1ff0 ;  /* 0x00001ff000227802 */ /* 0x000fce0000000f00 */
[----:B------:R-:W-:Y:S05]  /*1fe0*/  CALL.REL.NOINC `($__internal_0_$__cuda_sm20_rcp_rn_f32_slowpath) ;  /* 0x00000008000c7944 */ /* 0x000fea0003c00000 */
[----:B------:R-:W-:Y:S01]  /*1ff0*/  IMAD.MOV.U32 R8, RZ, RZ, R35 ;  /* 0x000000ffff087224 */ /* 0x000fe200078e0023 */
[----:B------:R-:W-:Y:S06]  /*2000*/  BRA `(.L_x_27) ;  /* 0x0000000000107947 */ /* 0x000fec0003800000 */
.L_x_26:
[----:B------:R-:W0:Y:S02]  /*2010*/  MUFU.RCP R9, R6 ;  /* 0x0000000600097308 */ /* 0x000e240000001000 */
[----:B0-----:R-:W-:-:S04]  /*2020*/  FFMA R8, R6, R9, -1 ;  /* 0xbf80000006087423 */ /* 0x001fc80000000009 */
[----:B------:R-:W-:-:S04]  /*2030*/  FADD.FTZ R8, -R8, -RZ ;  /* 0x800000ff08087221 */ /* 0x000fc80000010100 */
[----:B------:R-:W-:-:S07]  /*2040*/  FFMA R8, R9, R8, R9 ;  /* 0x0000000809087223 */ /* 0x000fce0000000009 */
.L_x_27:
[----:B------:R-:W-:Y:S05]  /*2050*/  BSYNC.RECONVERGENT B2 ;  /* 0x0000000000027941 */ /* 0x000fea0003800200 */
.L_x_25:
[----:B------:R-:W-:Y:S01]  /*2060*/  FADD R9, R11, -R24 ;  /* 0x800000180b097221 */ /* 0x000fe20000000000 */
[----:B------:R-:W-:Y:S01]  /*2070*/  FADD R35, -R26, R5 ;  /* 0x000000051a237221 */ /* 0x000fe20000000100 */
[----:B------:R-:W-:Y:S01]  /*2080*/  FADD R25, R12, -R25 ;  /* 0x800000190c197221 */ /* 0x000fe20000000000 */
[----:B------:R-:W-:Y:S01]  /*2090*/  ISETP.GE.U32.AND P2, PT, R16, 0x4, PT ;  /* 0x000000041000780c */ /* 0x000fe20003f46070 */
[----:B------:R-:W-:Y:S01]  /*20a0*/  FMUL R39, R14, R9 ;  /* 0x000000090e277220 */ /* 0x000fe20000400000 */
[----:B------:R-:W-:Y:S01]  /*20b0*/  FMUL R37, R30, R35 ;  /* 0x000000231e257220 */ /* 0x000fe20000400000 */
[-C--:B------:R-:W-:Y:S01]  /*20c0*/  FMUL R24, R31, R25.reuse ;  /* 0x000000191f187220 */ /* 0x080fe20000400000 */
[C---:B------:R-:W-:Y:S01]  /*20d0*/  FMUL R31, R32.reuse, R25 ;  /* 0x00000019201f7220 */ /* 0x040fe20000400000 */
[----:B------:R-:W-:Y:S01]  /*20e0*/  FFMA R26, R32, R35, -R39 ;  /* 0x00000023201a7223 */ /* 0x000fe20000000827 */
[----:B------:R-:W-:Y:S01]  /*20f0*/  FFMA R37, R14, R25, -R37 ;  /* 0x000000190e257223 */ /* 0x000fe20000000825 */
[-C--:B------:R-:W-:Y:S01]  /*2100*/  FFMA R24, R33, R9.reuse, R24 ;  /* 0x0000000921187223 */ /* 0x080fe20000000018 */
[----:B------:R-:W-:Y:S01]  /*2110*/  FFMA R30, R30, R9, -R31 ;  /* 0x000000091e1e7223 */ /* 0x000fe2000000081f */
[-C--:B------:R-:W-:Y:S01]  /*2120*/  FMUL R25, R13, R26.reuse ;  /* 0x0000001a0d197220 */ /* 0x080fe20000400000 */
[----:B------:R-:W-:Y:S01]  /*2130*/  FMUL R29, R29, R26 ;  /* 0x0000001a1d1d7220 */ /* 0x000fe20000400000 */
[----:B------:R-:W-:Y:S01]  /*2140*/  FFMA R24, R15, R35, R24 ;  /* 0x000000230f187223 */ /* 0x000fe20000000018 */
[----:B------:R-:W-:Y:S01]  /*2150*/  BSSY.RECONVERGENT B2, `(.L_x_28) ;  /* 0x0000025000027945 */ /* 0x000fe20003800200 */
[-C--:B------:R-:W-:Y:S01]  /*2160*/  FFMA R14, R18, R37.reuse, R25 ;  /* 0x00000025120e7223 */ /* 0x080fe20000000019 */
[----:B------:R-:W-:Y:S01]  /*2170*/  FFMA R28, R28, R37, R29 ;  /* 0x000000251c1c7223 */ /* 0x000fe2000000001d */
[----:B------:R-:W-:-:S02]  /*2180*/  FADD R9, RZ, R24 ;  /* 0x00000018ff097221 */ /* 0x000fc40000000000 */
[-C--:B------:R-:W-:Y:S01]  /*2190*/  FFMA R14, R23, R30.reuse, R14 ;  /* 0x0000001e170e7223 */ /* 0x080fe2000000000e */
[----:B------:R-:W-:Y:S01]  /*21a0*/  FFMA R28, R27, R30, R28 ;  /* 0x0000001e1b1c7223 */ /* 0x000fe2000000001c */
[----:B------:R-:W-:Y:S02]  /*21b0*/  FMUL R9, R9, R8 ;  /* 0x0000000809097220 */ /* 0x000fe40000400000 */
[----:B------:R-:W-:-:S03]  /*21c0*/  FADD R15, RZ, R14 ;  /* 0x0000000eff0f7221 */ /* 0x000fc60000000000 */
[----:B------:R-:W-:Y:S01]  /*21d0*/  FSETP.GT.AND P0, PT, R9, 1, PT ;  /* 0x3f8000000900780b */ /* 0x000fe20003f04000 */
[-C--:B------:R-:W-:Y:S01]  /*21e0*/  FMUL R14, R15, R8.reuse ;  /* 0x000000080f0e7220 */ /* 0x080fe20000400000 */
[----:B------:R-:W-:Y:S02]  /*21f0*/  FADD R15, RZ, R28 ;  /* 0x0000001cff0f7221 */ /* 0x000fe40000000000 */
[C---:B------:R-:W-:Y:S01]  /*2200*/  FSETP.LT.OR P0, PT, R9.reuse, RZ, P0 ;  /* 0x000000ff0900720b */ /* 0x040fe20000701400 */
[----:B------:R-:W-:Y:S01]  /*2210*/  FADD R24, R9, R14 ;  /* 0x0000000e09187221 */ /* 0x000fe20000000000 */
[----:B------:R-:W-:Y:S01]  /*2220*/  FMUL R8, R15, R8 ;  /* 0x000000080f087220 */ /* 0x000fe20000400000 */
[----:B------:R-:W-:-:S03]  /*2230*/  LOP3.LUT R9, R16, 0x3, RZ, 0xc0, !PT ;  /* 0x0000000310097812 */ /* 0x000fc600078ec0ff */
[----:B------:R-:W-:-:S04]  /*2240*/  FSETP.GT.AND P1, PT, R24, 1, PT ;  /* 0x3f8000001800780b */ /* 0x000fc80003f24000 */
[----:B------:R-:W-:Y:S01]  /*2250*/  FSETP.LT.OR P1, PT, R14, RZ, P1 ;  /* 0x000000ff0e00720b */ /* 0x000fe20000f21400 */
[----:B------:R-:W-:-:S12]  /*2260*/  @!P2 BRA `(.L_x_29) ;  /* 0x00000000004ca947 */ /* 0x000fd80003800000 */
[----:B------:R-:W-:Y:S02]  /*2270*/  LOP3.LUT R16, R16, 0xfffc, RZ, 0xc0, !PT ;  /* 0x0000fffc10107812 */ /* 0x000fe400078ec0ff */
[----:B------:R-:W-:-:S03]  /*2280*/  FSETP.LT.OR P2, PT, |R6|, 1.0000000116860974231e-07, P0 ;  /* 0x33d6bf950600780b */ /* 0x000fc60000741600 */
[----:B------:R-:W-:Y:S01]  /*2290*/  IMAD.MOV R16, RZ, RZ, -R16 ;  /* 0x000000ffff107224 */ /* 0x000fe200078e0a10 */
[----:B------:R-:W-:-:S13]  /*22a0*/  PLOP3.LUT P2, PT, P2, P1, PT, 0xf8, 0x8f ;  /* 0x00000000008f781c */ /* 0x000fda0001743f70 */
.L_x_30:
[----:B------:R-:W-:Y:S01]  /*22b0*/  FSETP.GEU.OR P3, PT, R8, R3, P2 ;  /* 0x000000030800720b */ /* 0x000fe2000176e400 */
[----:B------:R-:W-:-:S03]  /*22c0*/  VIADD R16, R16, 0x4 ;  /* 0x0000000410107836 */ /* 0x000fc60000000000 */
[----:B------:R-:W-:-:S04]  /*22d0*/  FSEL R3, R3, R8, P3 ;  /* 0x0000000803037208 */ /* 0x000fc80001800000 */
[----:B------:R-:W-:-:S04]  /*22e0*/  FSETP.GEU.OR P4, PT, R8, R3, P2 ;  /* 0x000000030800720b */ /* 0x000fc8000178e400 */
[----:B------:R-:W-:-:S04]  /*22f0*/  FSEL R3, R3, R8, P4 ;  /* 0x0000000803037208 */ /* 0x000fc80002000000 */
[----:B------:R-:W-:-:S04]  /*2300*/  FSETP.GEU.OR P5, PT, R8, R3, P2 ;  /* 0x000000030800720b */ /* 0x000fc800017ae400 */
[----:B------:R-:W-:-:S04]  /*2310*/  FSEL R3, R3, R8, P5 ;  /* 0x0000000803037208 */ /* 0x000fc80002800000 */
[----:B------:R-:W-:-:S04]  /*2320*/  FSETP.GEU.OR P6, PT, R8, R3, P2 ;  /* 0x000000030800720b */ /* 0x000fc800017ce400 */
[----:B------:R-:W-:Y:S02]  /*2330*/  PLOP3.LUT P4, PT, P4, P6, P5, 0x80, 0x0 ;  /* 0x000000000000781c */ /* 0x000fe4000278d050 */
[----:B------:R-:W-:Y:S02]  /*2340*/  ISETP.NE.AND P5, PT, R16, RZ, PT ;  /* 0x000000ff1000720c */ /* 0x000fe40003fa5270 */
[----:B------:R-:W-:Y:S02]  /*2350*/  PLOP3.LUT P4, PT, P4, P3, PT, 0x80, 0x8 ;  /* 0x000000000008781c */ /* 0x000fe40002787070 */
[----:B------:R-:W-:Y:S02]  /*2360*/  FSEL R3, R3, R8, P6 ;  /* 0x0000000803037208 */ /* 0x000fe40003000000 */
[----:B------:R-:W-:Y:S02]  /*2370*/  SEL R2, R2, R17, P4 ;  /* 0x0000001102027207 */ /* 0x000fe40002000000 */
[----:B------:R-:W-:-:S05]  /*2380*/  SEL R0, R0, 0x1, P4 ;  /* 0x0000000100007807 */ /* 0x000fca0002000000 */
[----:B------:R-:W-:Y:S05]  /*2390*/  @P5 BRA `(.L_x_30) ;  /* 0xfffffffc00c45947 */ /* 0x000fea000383ffff */
.L_x_29:
[----:B------:R-:W-:Y:S05]  /*23a0*/  BSYNC.RECONVERGENT B2 ;  /* 0x0000000000027941 */ /* 0x000fea0003800200 */
.L_x_28:
[----:B------:R-:W-:Y:S01]  /*23b0*/  ISETP.NE.AND P3, PT, R9, RZ, PT ;  /* 0x000000ff0900720c */ /* 0x000fe20003f65270 */
[----:B------:R-:W-:Y:S01]  /*23c0*/  BSSY.RECONVERGENT B2, `(.L_x_31) ;  /* 0x0000012000027945 */ /* 0x000fe20003800200 */
[----:B------:R-:W-:-:S11]  /*23d0*/  ISETP.NE.AND P2, PT, R4, RZ, PT ;  /* 0x000000ff0400720c */ /* 0x000fd60003f45270 */
[----:B------:R-:W-:Y:S05]  /*23e0*/  @!P3 BRA `(.L_x_32) ;  /* 0x00000000003cb947 */ /* 0x000fea0003800000 */
[----:B------:R-:W-:Y:S02]  /*23f0*/  FSETP.LT.OR P0, PT, |R6|, 1.0000000116860974231e-07, P0 ;  /* 0x33d6bf950600780b */ /* 0x000fe40000701600 */
[----:B------:R-:W-:Y:S02]  /*2400*/  ISETP.NE.AND P3, PT, R9, 0x1, PT ;  /* 0x000000010900780c */ /* 0x000fe40003f65270 */
[----:B------:R-:W-:-:S04]  /*2410*/  PLOP3.LUT P0, PT, P0, P1, PT, 0xf8, 0x8f ;  /* 0x00000000008f781c */ /* 0x000fc80000703f70 */
[----:B------:R-:W-:-:S04]  /*2420*/  FSETP.GEU.OR P4, PT, R8, R3, P0 ;  /* 0x000000030800720b */ /* 0x000fc8000078e400 */
[-C--:B------:R-:W-:Y:S02]  /*2430*/  FSEL R3, R3, R8.reuse, P4 ;  /* 0x0000000803037208 */ /* 0x080fe40002000000 */
[----:B------:R-:W-:Y:S02]  /*2440*/  SEL R2, R2, R17, P4 ;  /* 0x0000001102027207 */ /* 0x000fe40002000000 */
[----:B------:R-:W-:Y:S02]  /*2450*/  @P3 FSETP.GEU.OR P1, PT, R8, R3, P0 ;  /* 0x000000030800320b */ /* 0x000fe4000072e400 */
[----:B------:R-:W-:Y:S02]  /*2460*/  @P3 ISETP.EQ.OR P0, PT, R9, 0x2, P0 ;  /* 0x000000020900380c */ /* 0x000fe40000702670 */
[----:B------:R-:W-:Y:S02]  /*2470*/  @P3 FSEL R9, R3, R8, P1 ;  /* 0x0000000803093208 */ /* 0x000fe40000800000 */
[----:B------:R-:W-:-:S02]  /*2480*/  SEL R0, R0, 0x1, P4 ;  /* 0x0000000100007807 */ /* 0x000fc40002000000 */
[----:B------:R-:W-:-:S04]  /*2490*/  @P3 FSETP.GEU.OR P0, PT, R8, R9, P0 ;  /* 0x000000090800320b */ /* 0x000fc8000070e400 */
[----:B------:R-:W-:Y:S02]  /*24a0*/  @P3 PLOP3.LUT P1, PT, P0, P1, PT, 0x80, 0x8 ;  /* 0x000000000008381c */ /* 0x000fe40000723070 */
[----:B------:R-:W-:Y:S02]  /*24b0*/  @P3 FSEL R3, R9, R8, P0 ;  /* 0x0000000809033208 */ /* 0x000fe40000000000 */
[----:B------:R-:W-:Y:S02]  /*24c0*/  @P3 SEL R2, R2, R17, P1 ;  /* 0x0000001102023207 */ /* 0x000fe40000800000 */
[----:B------:R-:W-:-:S07]  /*24d0*/  @P3 SEL R0, R0, 0x1, P1 ;  /* 0x0000000100003807 */ /* 0x000fce0000800000 */
.L_x_32:
[----:B------:R-:W-:Y:S05]  /*24e0*/  BSYNC.RECONVERGENT B2 ;  /* 0x0000000000027941 */ /* 0x000fea0003800200 */
.L_x_31:
[----:B------:R-:W-:Y:S05]  /*24f0*/  @!P2 BREAK.RELIABLE B1 ;  /* 0x000000000001a942 */ /* 0x000fea0003800100 */
[----:B------:R-:W-:Y:S05]  /*2500*/  @!P2 BRA `(.L_x_33) ;  /* 0x000000000064a947 */ /* 0x000fea0003800000 */
[----:B------:R-:W-:-:S06]  /*2510*/  IMAD R6, R4, 0x4, R1 ;  /* 0x0000000404067824 */ /* 0x000fcc00078e0201 */
[----:B------:R-:W5:Y:S01]  /*2520*/  LDL R6, [R6+-0x4] ;  /* 0xfffffc0006067983 */ /* 0x000f620000100800 */
[----:B------:R-:W-:Y:S01]  /*2530*/  VIADD R4, R4, 0xffffffff ;  /* 0xffffffff04047836 */ /* 0x000fe20000000000 */
[----:B------:R-:W-:Y:S06]  /*2540*/  BRA `(.L_x_34) ;  /* 0x00000000004c7947 */ /* 0x000fec0003800000 */
.L_x_24:
[----:B------:R-:W2:Y:S04]  /*2550*/  LDG.E.U8 R15, desc[UR6][R8.64+0x1e] ;  /* 0x00001e06080f7981 */ /* 0x000ea8000c1e1100 */
[----:B------:R-:W3:Y:S01]  /*2560*/  LDG.E R16, desc[UR6][R8.64+0x18] ;  /* 0x0000180608107981 */ /* 0x000ee2000c1e1900 */
[----:B--2---:R-:W-:-:S06]  /*2570*/  IMAD R15, R15, 0x4, R20 ;  /* 0x000000040f0f7824 */ /* 0x004fcc00078e0214 */
[----:B------:R-:W2:Y:S01]  /*2580*/  LDL R15, [R15] ;  /* 0x000000000f0f7983 */ /* 0x000ea20000100800 */
[----:B------:R-:W-:Y:S02]  /*2590*/  VIADD R14, R6, 0x1 ;  /* 0x00000001060e7836 */ /* 0x000fe40000000000 */
[C---:B------:R-:W-:Y:S02]  /*25a0*/  IMAD R17, R4.reuse, 0x4, R1 ;  /* 0x0000000404117824 */ /* 0x040fe400078e0201 */
[----:B------:R-:W-:Y:S01]  /*25b0*/  VIADD R4, R4, 0x1 ;  /* 0x0000000104047836 */ /* 0x000fe20000000000 */
[----:B--2---:R-:W-:-:S13]  /*25c0*/  ISETP.NE.AND P0, PT, R15, RZ, PT ;  /* 0x000000ff0f00720c */ /* 0x004fda0003f05270 */
[----:B------:R0:W-:Y:S04]  /*25d0*/  @P0 STL [R17], R14 ;  /* 0x0000000e11000387 */ /* 0x0001e80000100800 */
[----:B---3--:R0:W-:Y:S01]  /*25e0*/  @!P0 STL [R17], R16 ;  /* 0x0000001011008387 */ /* 0x0081e20000100800 */
[----:B------:R-:W-:Y:S01]  /*25f0*/  @P0 IMAD.MOV.U32 R6, RZ, RZ, R16 ;  /* 0x000000ffff060224 */ /* 0x000fe200078e0010 */
[----:B------:R-:W-:Y:S01]  /*2600*/  @!P0 MOV R6, R14 ;  /* 0x0000000e00068202 */ /* 0x000fe20000000f00 */
[----:B------:R-:W-:Y:S06]  /*2610*/  BRA `(.L_x_34) ;  /* 0x0000000000187947 */ /* 0x000fec0003800000 */
.L_x_23:
[----:B------:R-:W-:-:S13]  /*2620*/  ISETP.NE.AND P0, PT, R4, RZ, PT ;  /* 0x000000ff0400720c */ /* 0x000fda0003f05270 */
[----:B------:R-:W-:Y:S05]  /*2630*/  @!P0 BREAK.RELIABLE B1 ;  /* 0x0000000000018942 */ /* 0x000fea0003800100 */
[----:B------:R-:W-:Y:S05]  /*2640*/  @!P0 BRA `(.L_x_33) ;  /* 0x0000000000148947 */ /* 0x000fea0003800000 */
[----:B------:R-:W-:-:S06]  /*2650*/  IMAD R6, R4, 0x4, R1 ;  /* 0x0000000404067824 */ /* 0x000fcc00078e0201 */
[----:B------:R-:W5:Y:S01]  /*2660*/  LDL R6, [R6+-0x4] ;  /* 0xfffffc0006067983 */ /* 0x000f620000100800 */
[----:B------:R-:W-:-:S07]  /*2670*/  VIADD R4, R4, 0xffffffff ;  /* 0xffffffff04047836 */ /* 0x000fce0000000000 */
.L_x_34:
[----:B------:R-:W-:Y:S05]  /*2680*/  BSYNC.RELIABLE B1 ;  /* 0x0000000000017941 */ /* 0x000fea0003800100 */
.L_x_22:
[----:B------:R-:W-:Y:S05]  /*2690*/  BRA `(.L_x_35) ;  /* 0xfffffff000e87947 */ /* 0x000fea000383ffff */
.L_x_33:
[----:B------:R-:W-:Y:S05]  /*26a0*/  BSYNC.RECONVERGENT B0 ;  /* 0x0000000000007941 */ /* 0x000fea0003800200 */
.L_x_21:
[----:B------:R-:W-:Y:S05]  /*26b0*/  WARPSYNC.ALL ;  /* 0x0000000000007948 */ /* 0x000fea0003800000 */
[----:B------:R-:W-:Y:S01]  /*26c0*/  ISETP.NE.AND P0, PT, R0, 0x1, PT ;  /* 0x000000010000780c */ /* 0x000fe20003f05270 */
[----:B------:R-:W-:Y:S01]  /*26d0*/  IMAD.MOV.U32 R11, RZ, RZ, RZ ;  /* 0x000000ffff0b7224 */ /* 0x000fe200078e00ff */
[----:B------:R-:W0:Y:S01]  /*26e0*/  LDCU UR5, c[0x0][0x3a8] ;  /* 0x00007500ff0577ac */ /* 0x000e220008000800 */
[----:B------:R-:W-:Y:S01]  /*26f0*/  IMAD.MOV.U32 R13, RZ, RZ, RZ ;  /* 0x000000ffff0d7224 */ /* 0x000fe200078e00ff */
[----:B------:R-:W1:Y:S01]  /*2700*/  LDC.64 R8, c[0x0][0x3a0] ;  /* 0x0000e800ff087b82 */ /* 0x000e620000000a00 */
[----:B------:R-:W-:Y:S01]  /*2710*/  IMAD.MOV.U32 R15, RZ, RZ, RZ ;  /* 0x000000ffff0f7224 */ /* 0x000fe200078e00ff */
[----:B------:R-:W2:Y:S07]  /*2720*/  LDCU UR4, c[0x0][0x3b0] ;  /* 0x00007600ff0477ac */ /* 0x000eae0008000800 */
[----:B------:R-:W3:Y:S02]  /*2730*/  @!P0 LDC.64 R4, c[0x0][0x388] ;  /* 0x0000e200ff048b82 */ /* 0x000ee40000000a00 */
[----:B---3--:R-:W-:-:S06]  /*2740*/  @!P0 IMAD.WIDE R2, R2, 0x4c, R4 ;  /* 0x0000004c02028825 */ /* 0x008fcc00078e0204 */
[----:B------:R-:W3:Y:S01]  /*2750*/  @!P0 LDC.64 R4, c[0x0][0x390] ;  /* 0x0000e400ff048b82 */ /* 0x000ee20000000a00 */
[----:B------:R-:W3:Y:S01]  /*2760*/  @!P0 LDG.E R3, desc[UR6][R2.64+0x48] ;  /* 0x0000480602038981 */ /* 0x000ee2000c1e1900 */
[----:B0-----:R-:W-:Y:S02]  /*2770*/  IMAD R7, R10, UR5, R7 ;  /* 0x000000050a077c24 */ /* 0x001fe4000f8e0207 */
[----:B---3--:R-:W-:-:S05]  /*2780*/  @!P0 IMAD.WIDE R4, R3, 0x14, R4 ;  /* 0x0000001403048825 */ /* 0x008fca00078e0204 */
[----:B------:R-:W3:Y:S04]  /*2790*/  @!P0 LDG.E R11, desc[UR6][R4.64] ;  /* 0x00000006040b8981 */ /* 0x000ee8000c1e1900 */
[----:B------:R-:W4:Y:S04]  /*27a0*/  @!P0 LDG.E R13, desc[UR6][R4.64+0x4] ;  /* 0x00000406040d8981 */ /* 0x000f28000c1e1900 */
[----:B------:R-:W5:Y:S01]  /*27b0*/  @!P0 LDG.E R15, desc[UR6][R4.64+0x8] ;  /* 0x00000806040f8981 */ /* 0x000f62000c1e1900 */
[----:B--2---:R-:W-:-:S04]  /*27c0*/  IMAD R3, R7, UR4, RZ ;  /* 0x0000000407037c24 */ /* 0x004fc8000f8e02ff */
[----:B-1----:R-:W-:-:S05]  /*27d0*/  IMAD.WIDE R2, R3, 0x4, R8 ;  /* 0x0000000403027825 */ /* 0x002fca00078e0208 */
[----:B---3--:R-:W-:Y:S04]  /*27e0*/  STG.E desc[UR6][R2.64], R11 ;  /* 0x0000000b02007986 */ /* 0x008fe8000c101906 */
[----:B----4-:R-:W-:Y:S04]  /*27f0*/  STG.E desc[UR6][R2.64+0x4], R13 ;  /* 0x0000040d02007986 */ /* 0x010fe8000c101906 */
[----:B-----5:R-:W-:Y:S01]  /*2800*/  STG.E desc[UR6][R2.64+0x8], R15 ;  /* 0x0000080f02007986 */ /* 0x020fe2000c101906 */
[----:B------:R-:W-:Y:S05]  /*2810*/  EXIT ;  /* 0x000000000000794d */ /* 0x000fea0003800000 */
        .weak           $__internal_0_$__cuda_sm20_rcp_rn_f32_slowpath
        .type           $__internal_0_$__cuda_sm20_rcp_rn_f32_slowpath,@function
        .size           $__internal_0_$__cuda_sm20_rcp_rn_f32_slowpath,($__internal_1_$__cuda_sm3x_div_rn_noftz_f32_slowpath - $__internal_0_$__cuda_sm20_rcp_rn_f32_slowpath)
$__internal_0_$__cuda_sm20_rcp_rn_f32_slowpath:
[----:B------:R-:W-:Y:S01]  /*2820*/  IMAD.SHL.U32 R8, R6, 0x2, RZ ;  /* 0x0000000206087824 */ /* 0x000fe200078e00ff */
[----:B------:R-:W-:Y:S04]  /*2830*/  BSSY.RECONVERGENT B3, `(.L_x_36) ;  /* 0x0000030000037945 */ /* 0x000fe80003800200 */
[----:B------:R-:W-:-:S04]  /*2840*/  SHF.R.U32.HI R8, RZ, 0x18, R8 ;  /* 0x00000018ff087819 */ /* 0x000fc80000011608 */
[----:B------:R-:W-:-:S13]  /*2850*/  ISETP.NE.U32.AND P0, PT, R8, RZ, PT ;  /* 0x000000ff0800720c */ /* 0x000fda0003f05070 */
[----:B------:R-:W-:Y:S05]  /*2860*/  @P0 BRA `(.L_x_37) ;  /* 0x0000000000280947 */ /* 0x000fea0003800000 */
[----:B------:R-:W-:-:S05]  /*2870*/  IMAD.SHL.U32 R8, R6, 0x2, RZ ;  /* 0x0000000206087824 */ /* 0x000fca00078e00ff */
[----:B------:R-:W-:-:S13]  /*2880*/  ISETP.NE.AND P0, PT, R8, RZ, PT ;  /* 0x000000ff0800720c */ /* 0x000fda0003f05270 */
[----:B------:R-:W-:Y:S01]  /*2890*/  @P0 FFMA R35, R6, 1.84467440737095516160e+19, RZ ;  /* 0x5f80000006230823 */ /* 0x000fe200000000ff */
[----:B------:R-:W-:Y:S08]  /*28a0*/  @!P0 MUFU.RCP R9, R6 ;  /* 0x0000000600098308 */ /* 0x000ff00000001000 */
[----:B------:R-:W0:Y:S02]  /*28b0*/  @P0 MUFU.RCP R8, R35 ;  /* 0x0000002300080308 */ /* 0x000e240000001000 */
[----:B0-----:R-:W-:-:S04]  /*28c0*/  @P0 FFMA R36, R35, R8, -1 ;  /* 0xbf80000023240423 */ /* 0x001fc80000000008 */
[----:B------:R-:W-:-:S04]  /*28d0*/  @P0 FADD.FTZ R37, -R36, -RZ ;  /* 0x800000ff24250221 */ /* 0x000fc80000010100 */
[----:B------:R-:W-:-:S04]  /*28e0*/  @P0 FFMA R8, R8, R37, R8 ;  /* 0x0000002508080223 */ /* 0x000fc80000000008 */
[----:B------:R-:W-:Y:S01]  /*28f0*/  @P0 FFMA R9, R8, 1.84467440737095516160e+19, RZ ;  /* 0x5f80000008090823 */ /* 0x000fe200000000ff */
[----:B------:R-:W-:Y:S06]  /*2900*/  BRA `(.L_x_38) ;  /* 0x0000000000887947 */ /* 0x000fec0003800000 */
.L_x_37:
[----:B------:R-:W-:-:S05]  /*2910*/  VIADD R9, R8, 0xffffff03 ;  /* 0xffffff0308097836 */ /* 0x000fca0000000000 */
[----:B------:R-:W-:-:S13]  /*2920*/  ISETP.GT.U32.AND P0, PT, R9, 0x1, PT ;  /* 0x000000010900780c */ /* 0x000fda0003f04070 */
[----:B------:R-:W-:Y:S05]  /*2930*/  @P0 BRA `(.L_x_39) ;  /* 0x0000000000780947 */ /* 0x000fea0003800000 */
[----:B------:R-:W-:Y:S01]  /*2940*/  LOP3.LUT R35, R6, 0x7fffff, RZ, 0xc0, !PT ;  /* 0x007fffff06237812 */ /* 0x000fe200078ec0ff */
[----:B------:R-:W-:-:S03]  /*2950*/  IMAD.MOV.U32 R40, RZ, RZ, 0x3 ;  /* 0x00000003ff287424 */ /* 0x000fc600078e00ff */
[----:B------:R-:W-:Y:S02]  /*2960*/  LOP3.LUT R35, R35, 0x3f800000, RZ, 0xfc, !PT ;  /* 0x3f80000023237812 */ /* 0x000fe400078efcff */
[----:B------:R-:W-:Y:S02]  /*2970*/  SHF.L.U32 R39, R40, R9, RZ ;  /* 0x0000000928277219 */ /* 0x000fe400000006ff */
[----:B------:R-:W0:Y:S02]  /*2980*/  MUFU.RCP R36, R35 ;  /* 0x0000002300247308 */ /* 0x000e240000001000 */
[----:B0-----:R-:W-:-:S04]  /*2990*/  FFMA R37, R35, R36, -1 ;  /* 0xbf80000023257423 */ /* 0x001fc80000000024 */
[----:B------:R-:W-:-:S04]  /*29a0*/  FADD.FTZ R37, -R37, -RZ ;  /* 0x800000ff25257221 */ /* 0x000fc80000010100 */
[CCC-:B------:R-:W-:Y:S01]  /*29b0*/  FFMA.RM R38, R36.reuse, R37.reuse, R36.reuse ;  /* 0x0000002524267223 */ /* 0x1c0fe20000004024 */
[----:B------:R-:W-:-:S04]  /*29c0*/  FFMA.RP R37, R36, R37, R36 ;  /* 0x0000002524257223 */ /* 0x000fc80000008024 */
[C---:B------:R-:W-:Y:S02]  /*29d0*/  LOP3.LUT R36, R38.reuse, 0x7fffff, RZ, 0xc0, !PT ;  /* 0x007fffff26247812 */ /* 0x040fe400078ec0ff */
[----:B------:R-:W-:Y:S02]  /*29e0*/  FSETP.NEU.FTZ.AND P0, PT, R38, R37, PT ;  /* 0x000000252600720b */ /* 0x000fe40003f1d000 */
[----:B------:R-:W-:Y:S02]  /*29f0*/  LOP3.LUT R36, R36, 0x800000, RZ, 0xfc, !PT ;  /* 0x0080000024247812 */ /* 0x000fe400078efcff */
[----:B------:R-:W-:Y:S02]  /*2a00*/  SEL R37, RZ, 0xffffffff, !P0 ;  /* 0xffffffffff257807 */ /* 0x000fe40004000000 */
[----:B------:R-:W-:-:S03]  /*2a10*/  LOP3.LUT R38, R39, R36, RZ, 0xc0, !PT ;  /* 0x0000002427267212 */ /* 0x000fc600078ec0ff */
[----:B------:R-:W-:Y:S01]  /*2a20*/  IMAD.MOV R37, RZ, RZ, -R37 ;  /* 0x000000ffff257224 */ /* 0x000fe200078e0a25 */
[----:B------:R-:W-:-:S04]  /*2a30*/  SHF.R.U32.HI R38, RZ, R9, R38 ;  /* 0x00000009ff267219 */ /* 0x000fc80000011626 */
[----:B------:R-:W-:Y:S02]  /*2a40*/  LOP3.LUT P1, RZ, R37, R9, R36, 0xf8, !PT ;  /* 0x0000000925ff7212 */ /* 0x000fe4000782f824 */
[C---:B------:R-:W-:Y:S02]  /*2a50*/  LOP3.LUT P0, RZ, R38.reuse, 0x1, RZ, 0xc0, !PT ;  /* 0x0000000126ff7812 */ /* 0x040fe4000780c0ff */
[----:B------:R-:W-:-:S04]  /*2a60*/  LOP3.LUT P2, RZ, R38, 0x2, RZ, 0xc0, !PT ;  /* 0x0000000226ff7812 */ /* 0x000fc8000784c0ff */
[----:B------:R-:W-:Y:S02]  /*2a70*/  PLOP3.LUT P0, PT, P0, P1, P2, 0xe0, 0x0 ;  /* 0x000000000000781c */ /* 0x000fe40000703c20 */
[----:B------:R-:W-:Y:S02]  /*2a80*/  LOP3.LUT P1, RZ, R6, 0x7fffff, RZ, 0xc0, !PT ;  /* 0x007fffff06ff7812 */ /* 0x000fe4000782c0ff */
[----:B------:R-:W-:-:S05]  /*2a90*/  SEL R9, RZ, 0x1, !P0 ;  /* 0x00000001ff097807 */ /* 0x000fca0004000000 */
[----:B------:R-:W-:-:S05]  /*2aa0*/  IMAD.MOV R9, RZ, RZ, -R9 ;  /* 0x000000ffff097224 */ /* 0x000fca00078e0a09 */
[----:B------:R-:W-:Y:S02]  /*2ab0*/  ISETP.GE.AND P0, PT, R9, RZ, PT ;  /* 0x000000ff0900720c */ /* 0x000fe40003f06270 */
[----:B------:R-:W-:-:S04]  /*2ac0*/  IADD3 R9, PT, PT, R8, -0xfc, RZ ;  /* 0xffffff0408097810 */ /* 0x000fc80007ffe0ff */
[----:B------:R-:W-:-:S07]  /*2ad0*/  SHF.R.U32.HI R9, RZ, R9, R36 ;  /* 0x00000009ff097219 */ /* 0x000fce0000011624 */
[----:B------:R-:W-:-:S04]  /*2ae0*/  @!P0 VIADD R9, R9, 0x1 ;  /* 0x0000000109098836 */ /* 0x000fc80000000000 */
[----:B------:R-:W-:-:S05]  /*2af0*/  @!P1 IMAD.SHL.U32 R9, R9, 0x2, RZ ;  /* 0x0000000209099824 */ /* 0x000fca00078e00ff */
[----:B------:R-:W-:Y:S01]  /*2b00*/  LOP3.LUT R9, R9, 0x80000000, R6, 0xf8, !PT ;  /* 0x8000000009097812 */ /* 0x000fe200078ef806 */
[----:B------:R-:W-:Y:S06]  /*2b10*/  BRA `(.L_x_38) ;  /* 0x0000000000047947 */ /* 0x000fec0003800000 */
.L_x_39:
[----:B------:R0:W1:Y:S02]  /*2b20*/  MUFU.RCP R9, R6 ;  /* 0x0000000600097308 */ /* 0x0000640000001000 */
.L_x_38:
[----:B------:R-:W-:Y:S05]  /*2b30*/  BSYNC.RECONVERGENT B3 ;  /* 0x0000000000037941 */ /* 0x000fea0003800200 */
.L_x_36:
[----:B-1----:R-:W-:Y:S02]  /*2b40*/  IMAD.MOV.U32 R35, RZ, RZ, R9 ;  /* 0x000000ffff237224 */ /* 0x002fe400078e0009 */
[----:B------:R-:W-:Y:S02]  /*2b50*/  IMAD.MOV.U32 R8, RZ, RZ, R34 ;  /* 0x000000ffff087224 */ /* 0x000fe400078e0022 */
[----:B------:R-:W-:-:S04]  /*2b60*/  IMAD.MOV.U32 R9, RZ, RZ, 0x0 ;  /* 0x00000000ff097424 */ /* 0x000fc800078e00ff */
[----:B0-----:R-:W-:Y:S05]  /*2b70*/  RET.REL.NODEC R8 `(_Z12linearKernelP13LinearBVHNodeP9PrimitiveP8MaterialP6CameraPfiii) ;  /* 0xffffffd408207950 */ /* 0x001fea0003c3ffff */
        .weak           $__internal_1_$__cuda_sm3x_div_rn_noftz_f32_slowpath
        .type           $__internal_1_$__cuda_sm3x_div_rn_noftz_f32_slowpath,@function
        .size           $__internal_1_$__cuda_sm3x_div_rn_noftz_f32_slowpath,(.L_x_53 - $__internal_1_$__cuda_sm3x_div_rn_noftz_f32_slowpath)
$__internal_1_$__cuda_sm3x_div_rn_noftz_f32_slowpath:
[----:B------:R-:W-:Y:S01]  /*2b80*/  SHF.R.U32.HI R5, RZ, 0x17, R3 ;  /* 0x00000017ff057819 */ /* 0x000fe20000011603 */
[----:B------:R-:W-:Y:S01]  /*2b90*/  BSSY.RECONVERGENT B1, `(.L_x_40) ;  /* 0x0000062000017945 */ /* 0x000fe20003800200 */
[----:B------:R-:W-:Y:S02]  /*2ba0*/  SHF.R.U32.HI R4, RZ, 0x17, R0 ;  /* 0x00000017ff047819 */ /* 0x000fe40000011600 */
[----:B------:R-:W-:Y:S02]  /*2bb0*/  LOP3.LUT R16, R5, 0xff, RZ, 0xc0, !PT ;  /* 0x000000ff05107812 */ /* 0x000fe400078ec0ff */
[----:B------:R-:W-:-:S03]  /*2bc0*/  LOP3.LUT R13, R4, 0xff, RZ, 0xc0, !PT ;  /* 0x000000ff040d7812 */ /* 0x000fc600078ec0ff */
[----:B------:R-:W-:Y:S02]  /*2bd0*/  VIADD R8, R16, 0xffffffff ;  /* 0xffffffff10087836 */ /* 0x000fe40000000000 */
[----:B------:R-:W-:-:S03]  /*2be0*/  VIADD R5, R13, 0xffffffff ;  /* 0xffffffff0d057836 */ /* 0x000fc60000000000 */
[----:B------:R-:W-:-:S04]  /*2bf0*/  ISETP.GT.U32.AND P0, PT, R8, 0xfd, PT ;  /* 0x000000fd0800780c */ /* 0x000fc80003f04070 */
[----:B------:R-:W-:-:S13]  /*2c00*/  ISETP.GT.U32.OR P0, PT, R5, 0xfd, P0 ;  /* 0x000000fd0500780c */ /* 0x000fda0000704470 */
[----:B------:R-:W-:Y:S01]  /*2c10*/  @!P0 IMAD.MOV.U32 R4, RZ, RZ, RZ ;  /* 0x000000ffff048224 */ /* 0x000fe200078e00ff */
[----:B------:R-:W-:Y:S06]  /*2c20*/  @!P0 BRA `(.L_x_41) ;  /* 0x00000000005c8947 */ /* 0x000fec0003800000 */
[----:B------:R-:W-:Y:S02]  /*2c30*/  FSETP.GTU.FTZ.AND P0, PT, |R0|, +INF , PT ;  /* 0x7f8000000000780b */ /* 0x000fe40003f1c200 */
[----:B------:R-:W-:-:S04]  /*2c40*/  FSETP.GTU.FTZ.AND P1, PT, |R3|, +INF , PT ;  /* 0x7f8000000300780b */ /* 0x000fc80003f3c200 */
[----:B------:R-:W-:-:S13]  /*2c50*/  PLOP3.LUT P0, PT, P0, P1, PT, 0xf8, 0x8f ;  /* 0x00000000008f781c */ /* 0x000fda0000703f70 */
[----:B------:R-:W-:Y:S05]  /*2c60*/  @P0 BRA `(.L_x_42) ;  /* 0x00000004004c0947 */ /* 0x000fea0003800000 */
[----:B------:R-:W-:-:S13]  /*2c70*/  LOP3.LUT P0, RZ, R3, 0x7fffffff, R0, 0xc8, !PT ;  /* 0x7fffffff03ff7812 */ /* 0x000fda000780c800 */
[----:B------:R-:W-:Y:S05]  /*2c80*/  @!P0 BRA `(.L_x_43) ;  /* 0x00000004003c8947 */ /* 0x000fea0003800000 */
[C---:B------:R-:W-:Y:S02]  /*2c90*/  FSETP.NEU.FTZ.AND P0, PT, |R0|.reuse, +INF , PT ;  /* 0x7f8000000000780b */ /* 0x040fe40003f1d200 */
[----:B------:R-:W-:Y:S02]  /*2ca0*/  FSETP.NEU.FTZ.AND P2, PT, |R3|, +INF , PT ;  /* 0x7f8000000300780b */ /* 0x000fe40003f5d200 */
[----:B------:R-:W-:-:S11]  /*2cb0*/  FSETP.NEU.FTZ.AND P1, PT, |R0|, +INF , PT ;  /* 0x7f8000000000780b */ /* 0x000fd60003f3d200 */
[----:B------:R-:W-:Y:S05]  /*2cc0*/  @!P2 BRA !P0, `(.L_x_43) ;  /* 0x00000004002ca947 */ /* 0x000fea0004000000 */
[----:B------:R-:W-:-:S04]  /*2cd0*/  LOP3.LUT P0, RZ, R0, 0x7fffffff, RZ, 0xc0, !PT ;  /* 0x7fffffff00ff7812 */ /* 0x000fc8000780c0ff */
[----:B------:R-:W-:-:S13]  /*2ce0*/  PLOP3.LUT P0, PT, P2, P0, PT, 0x2f, 0xf2 ;  /* 0x0000000000f2781c */ /* 0x000fda0001700577 */
[----:B------:R-:W-:Y:S05]  /*2cf0*/  @P0 BRA `(.L_x_44) ;  /* 0x0000000400180947 */ /* 0x000fea0003800000 */
[----:B------:R-:W-:-:S04]  /*2d00*/  LOP3.LUT P0, RZ, R3, 0x7fffffff, RZ, 0xc0, !PT ;  /* 0x7fffffff03ff7812 */ /* 0x000fc8000780c0ff */
[----:B------:R-:W-:-:S13]  /*2d10*/  PLOP3.LUT P0, PT, P1, P0, PT, 0x2f, 0xf2 ;  /* 0x0000000000f2781c */ /* 0x000fda0000f00577 */
[----:B------:R-:W-:Y:S05]  /*2d20*/  @P0 BRA `(.L_x_45) ;  /* 0x0000000400000947 */ /* 0x000fea0003800000 */
[----:B------:R-:W-:Y:S02]  /*2d30*/  ISETP.GE.AND P0, PT, R5, RZ, PT ;  /* 0x000000ff0500720c */ /* 0x000fe40003f06270 */
[----:B------:R-:W-:-:S11]  /*2d40*/  ISETP.GE.AND P1, PT, R8, RZ, PT ;  /* 0x000000ff0800720c */ /* 0x000fd60003f26270 */
[----:B------:R-:W-:Y:S02]  /*2d50*/  @P0 IMAD.MOV.U32 R4, RZ, RZ, RZ ;  /* 0x000000ffff040224 */ /* 0x000fe400078e00ff */
[----:B------:R-:W-:Y:S01]  /*2d60*/  @!P0 FFMA R0, R0, 1.84467440737095516160e+19, RZ ;  /* 0x5f80000000008823 */ /* 0x000fe200000000ff */
[----:B------:R-:W-:Y:S02]  /*2d70*/  @!P0 IMAD.MOV.U32 R4, RZ, RZ, -0x40 ;  /* 0xffffffc0ff048424 */ /* 0x000fe400078e00ff */
[----:B------:R-:W-:Y:S02]  /*2d80*/  @!P1 FFMA R3, R3, 1.84467440737095516160e+19, RZ ;  /* 0x5f80000003039823 */ /* 0x000fe400000000ff */
[----:B------:R-:W-:-:S07]  /*2d90*/  @!P1 VIADD R4, R4, 0x40 ;  /* 0x0000004004049836 */ /* 0x000fce0000000000 */
.L_x_41:
[----:B------:R-:W-:Y:S01]  /*2da0*/  LEA R8, R16, 0xc0800000, 0x17 ;  /* 0xc080000010087811 */ /* 0x000fe200078eb8ff */
[----:B------:R-:W-:Y:S03]  /*2db0*/  BSSY.RECONVERGENT B2, `(.L_x_46) ;  /* 0x0000036000027945 */ /* 0x000fe60003800200 */
[----:B------:R-:W-:Y:S01]  /*2dc0*/  IADD3 R8, PT, PT, -R8, R3, RZ ;  /* 0x0000000308087210 */ /* 0x000fe20007ffe1ff */
[----:B------:R-:W-:-:S03]  /*2dd0*/  VIADD R3, R13, 0xffffff81 ;  /* 0xffffff810d037836 */ /* 0x000fc60000000000 */
[----:B------:R-:W0:Y:S01]  /*2de0*/  MUFU.RCP R5, R8 ;  /* 0x0000000800057308 */ /* 0x000e220000001000 */
[----:B------:R-:W-:Y:S01]  /*2df0*/  FADD.FTZ R9, -R8, -RZ ;  /* 0x800000ff08097221 */ /* 0x000fe20000010100 */
[C---:B------:R-:W-:Y:S01]  /*2e00*/  IMAD R0, R3.reuse, -0x800000, R0 ;  /* 0xff80000003007824 */ /* 0x040fe200078e0200 */
[----:B------:R-:W-:-:S05]  /*2e10*/  IADD3 R3, PT, PT, R3, 0x7f, -R16 ;  /* 0x0000007f03037810 */ /* 0x000fca0007ffe810 */
[----:B------:R-:W-:Y:S02]  /*2e20*/  IMAD.IADD R3, R3, 0x1, R4 ;  /* 0x0000000103037824 */ /* 0x000fe400078e0204 */
[----:B0-----:R-:W-:-:S04]  /*2e30*/  FFMA R14, R5, R9, 1 ;  /* 0x3f800000050e7423 */ /* 0x001fc80000000009 */
[----:B------:R-:W-:-:S04]  /*2e40*/  FFMA R18, R5, R14, R5 ;  /* 0x0000000e05127223 */ /* 0x000fc80000000005 */
[----:B------:R-:W-:-:S04]  /*2e50*/  FFMA R5, R0, R18, RZ ;  /* 0x0000001200057223 */ /* 0x000fc800000000ff */
[----:B------:R-:W-:-:S04]  /*2e60*/  FFMA R14, R9, R5, R0 ;  /* 0x00000005090e7223 */ /* 0x000fc80000000000 */
[----:B------:R-:W-:-:S04]  /*2e70*/  FFMA R13, R18, R14, R5 ;  /* 0x0000000e120d7223 */ /* 0x000fc80000000005 */
[----:B------:R-:W-:-:S04]  /*2e80*/  FFMA R14, R9, R13, R0 ;  /* 0x0000000d090e7223 */ /* 0x000fc80000000000 */
[----:B------:R-:W-:-:S05]  /*2e90*/  FFMA R5, R18, R14, R13 ;  /* 0x0000000e12057223 */ /* 0x000fca000000000d */
[----:B------:R-:W-:-:S04]  /*2ea0*/  SHF.R.U32.HI R0, RZ, 0x17, R5 ;  /* 0x00000017ff007819 */ /* 0x000fc80000011605 */
[----:B------:R-:W-:-:S05]  /*2eb0*/  LOP3.LUT R0, R0, 0xff, RZ, 0xc0, !PT ;  /* 0x000000ff00007812 */ /* 0x000fca00078ec0ff */
[----:B------:R-:W-:-:S04]  /*2ec0*/  IMAD.IADD R8, R0, 0x1, R3 ;  /* 0x0000000100087824 */ /* 0x000fc800078e0203 */
[----:B------:R-:W-:-:S05]  /*2ed0*/  VIADD R0, R8, 0xffffffff ;  /* 0xffffffff08007836 */ /* 0x000fca0000000000 */
[----:B------:R-:W-:-:S13]  /*2ee0*/  ISETP.GE.U32.AND P0, PT, R0, 0xfe, PT ;  /* 0x000000fe0000780c */ /* 0x000fda0003f06070 */
[----:B------:R-:W-:Y:S05]  /*2ef0*/  @!P0 BRA `(.L_x_47) ;  /* 0x0000000000808947 */ /* 0x000fea0003800000 */
[----:B------:R-:W-:-:S13]  /*2f00*/  ISETP.GT.AND P0, PT, R8, 0xfe, PT ;  /* 0x000000fe0800780c */ /* 0x000fda0003f04270 */
[----:B------:R-:W-:Y:S05]  /*2f10*/  @P0 BRA `(.L_x_48) ;  /* 0x00000000006c0947 */ /* 0x000fea0003800000 */
[----:B------:R-:W-:-:S13]  /*2f20*/  ISETP.GE.AND P0, PT, R8, 0x1, PT ;  /* 0x000000010800780c */ /* 0x000fda0003f06270 */
[----:B------:R-:W-:Y:S05]  /*2f30*/  @P0 BRA `(.L_x_49) ;  /* 0x0000000000740947 */ /* 0x000fea0003800000 */
[----:B------:R-:W-:Y:S02]  /*2f40*/  ISETP.GE.AND P0, PT, R8, -0x18, PT ;  /* 0xffffffe80800780c */ /* 0x000fe40003f06270 */
[----:B------:R-:W-:-:S11]  /*2f50*/  LOP3.LUT R5, R5, 0x80000000, RZ, 0xc0, !PT ;  /* 0x8000000005057812 */ /* 0x000fd600078ec0ff */
[----:B------:R-:W-:Y:S05]  /*2f60*/  @!P0 BRA `(.L_x_49) ;  /* 0x0000000000688947 */ /* 0x000fea0003800000 */
[-CC-:B------:R-:W-:Y:S01]  /*2f70*/  FFMA.RZ R0, R18, R14.reuse, R13.reuse ;  /* 0x0000000e12007223 */ /* 0x180fe2000000c00d */
[----:B------:R-:W-:Y:S02]  /*2f80*/  VIADD R9, R8, 0x20 ;  /* 0x0000002008097836 */ /* 0x000fe40000000000 */
[-CC-:B------:R-:W-:Y:S01]  /*2f90*/  FFMA.RM R3, R18, R14.reuse, R13.reuse ;  /* 0x0000000e12037223 */ /* 0x180fe2000000400d */
[----:B------:R-:W-:Y:S02]  /*2fa0*/  ISETP.NE.AND P2, PT, R8, RZ, PT ;  /* 0x000000ff0800720c */ /* 0x000fe40003f45270 */
[----:B------:R-:W-:Y:S01]  /*2fb0*/  LOP3.LUT R4, R0, 0x7fffff, RZ, 0xc0, !PT ;  /* 0x007fffff00047812 */ /* 0x000fe200078ec0ff */
[----:B------:R-:W-:Y:S01]  /*2fc0*/  FFMA.RP R0, R18, R14, R13 ;  /* 0x0000000e12007223 */ /* 0x000fe2000000800d */
[----:B------:R-:W-:Y:S01]  /*2fd0*/  ISETP.NE.AND P1, PT, R8, RZ, PT ;  /* 0x000000ff0800720c */ /* 0x000fe20003f25270 */
[----:B------:R-:W-:Y:S01]  /*2fe0*/  IMAD.MOV R8, RZ, RZ, -R8 ;  /* 0x000000ffff087224 */ /* 0x000fe200078e0a08 */
[----:B------:R-:W-:-:S02]  /*2ff0*/  LOP3.LUT R4, R4, 0x800000, RZ, 0xfc, !PT ;  /* 0x0080000004047812 */ /* 0x000fc400078efcff */
[----:B------:R-:W-:Y:S02]  /*3000*/  FSETP.NEU.FTZ.AND P0, PT, R0, R3, PT ;  /* 0x000000030000720b */ /* 0x000fe40003f1d000 */
[----:B------:R-:W-:Y:S02]  /*3010*/  SHF.L.U32 R9, R4, R9, RZ ;  /* 0x0000000904097219 */ /* 0x000fe400000006ff */
[----:B------:R-:W-:Y:S02]  /*3020*/  SEL R3, R8, RZ, P2 ;  /* 0x000000ff08037207 */ /* 0x000fe40001000000 */
[----:B------:R-:W-:Y:S02]  /*3030*/  ISETP.NE.AND P1, PT, R9, RZ, P1 ;  /* 0x000000ff0900720c */ /* 0x000fe40000f25270 */
[----:B------:R-:W-:Y:S02]  /*3040*/  SHF.R.U32.HI R3, RZ, R3, R4 ;  /* 0x00000003ff037219 */ /* 0x000fe40000011604 */
[----:B------:R-:W-:-:S02]  /*3050*/  PLOP3.LUT P0, PT, P0, P1, PT, 0xf8, 0x8f ;  /* 0x00000000008f781c */ /* 0x000fc40000703f70 */
[----:B------:R-:W-:Y:S02]  /*3060*/  SHF.R.U32.HI R9, RZ, 0x1, R3 ;  /* 0x00000001ff097819 */ /* 0x000fe40000011603 */
[----:B------:R-:W-:-:S04]  /*3070*/  SEL R0, RZ, 0x1, !P0 ;  /* 0x00000001ff007807 */ /* 0x000fc80004000000 */
[----:B------:R-:W-:-:S04]  /*3080*/  LOP3.LUT R0, R0, 0x1, R9, 0xf8, !PT ;  /* 0x0000000100007812 */ /* 0x000fc800078ef809 */
[----:B------:R-:W-:-:S05]  /*3090*/  LOP3.LUT R0, R0, R3, RZ, 0xc0, !PT ;  /* 0x0000000300007212 */ /* 0x000fca00078ec0ff */
[----:B------:R-:W-:-:S05]  /*30a0*/  IMAD.IADD R0, R9, 0x1, R0 ;  /* 0x0000000109007824 */ /* 0x000fca00078e0200 */
[----:B------:R-:W-:Y:S01]  /*30b0*/  LOP3.LUT R5, R0, R5, RZ, 0xfc, !PT ;  /* 0x0000000500057212 */ /* 0x000fe200078efcff */
[----:B------:R-:W-:Y:S06]  /*30c0*/  BRA `(.L_x_49) ;  /* 0x0000000000107947 */ /* 0x000fec0003800000 */
.L_x_48:
[----:B------:R-:W-:-:S04]  /*30d0*/  LOP3.LUT R5, R5, 0x80000000, RZ, 0xc0, !PT ;  /* 0x8000000005057812 */ /* 0x000fc800078ec0ff */
[----:B------:R-:W-:Y:S01]  /*30e0*/  LOP3.LUT R5, R5, 0x7f800000, RZ, 0xfc, !PT ;  /* 0x7f80000005057812 */ /* 0x000fe200078efcff */
[----:B------:R-:W-:Y:S06]  /*30f0*/  BRA `(.L_x_49) ;  /* 0x0000000000047947 */ /* 0x000fec0003800000 */
.L_x_47:
[----:B------:R-:W-:-:S07]  /*3100*/  IMAD R5, R3, 0x800000, R5 ;  /* 0x0080000003057824 */ /* 0x000fce00078e0205 */
.L_x_49:
[----:B------:R-:W-:Y:S05]  /*3110*/  BSYNC.RECONVERGENT B2 ;  /* 0x0000000000027941 */ /* 0x000fea0003800200 */
.L_x_46:
[----:B------:R-:W-:Y:S05]  /*3120*/  BRA `(.L_x_50) ;  /* 0x0000000000207947 */ /* 0x000fea0003800000 */
.L_x_45:
[----:B------:R-:W-:-:S04]  /*3130*/  LOP3.LUT R0, R3, 0x80000000, R0, 0x48, !PT ;  /* 0x8000000003007812 */ /* 0x000fc800078e4800 */
[----:B------:R-:W-:Y:S01]  /*3140*/  LOP3.LUT R5, R0, 0x7f800000, RZ, 0xfc, !PT ;  /* 0x7f80000000057812 */ /* 0x000fe200078efcff */
[----:B------:R-:W-:Y:S06]  /*3150*/  BRA `(.L_x_50) ;  /* 0x0000000000147947 */ /* 0x000fec0003800000 */
.L_x_44:
[----:B------:R-:W-:Y:S01]  /*3160*/  LOP3.LUT R5, R3, 0x80000000, R0, 0x48, !PT ;  /* 0x8000000003057812 */ /* 0x000fe200078e4800 */
[----:B------:R-:W-:Y:S06]  /*3170*/  BRA `(.L_x_50) ;  /* 0x00000000000c7947 */ /* 0x000fec0003800000 */
.L_x_43:
[----:B------:R-:W0:Y:S01]  /*3180*/  MUFU.RSQ R5, -QNAN ;  /* 0xffc0000000057908 */ /* 0x000e220000001400 */
[----:B------:R-:W-:Y:S05]  /*3190*/  BRA `(.L_x_50) ;  /* 0x0000000000047947 */ /* 0x000fea0003800000 */
.L_x_42:
[----:B------:R-:W-:-:S07]  /*31a0*/  FADD.FTZ R5, R0, R3 ;  /* 0x0000000300057221 */ /* 0x000fce0000010000 */
.L_x_50:
[----:B------:R-:W-:Y:S05]  /*31b0*/  BSYNC.RECONVERGENT B1 ;  /* 0x0000000000017941 */ /* 0x000fea0003800200 */
.L_x_40:
[----:B------:R-:W-:-:S04]  /*31c0*/  IMAD.MOV.U32 R3, RZ, RZ, 0x0 ;  /* 0x00000000ff037424 */ /* 0x000fc800078e00ff */
[----:B0-----:R-:W-:Y:S05]  /*31d0*/  RET.REL.NODEC R2 `(_Z12linearKernelP13LinearBVHNodeP9PrimitiveP8MaterialP6CameraPfiii) ;  /* 0xffffffcc02887950 */ /* 0x001fea0003c3ffff */
.L_x_51:
[----:B------:R-:W-:-:S00]  /*31e0*/  BRA `(.L_x_51) ;  /* 0xfffffffc00fc7947 */ /* 0x000fc0000383ffff */
[----:B------:R-:W-:-:S00]  /*31f0*/  NOP ;  /* 0x0000000000007918 */ /* 0x000fc00000000000 */
        /* <DEDUP_REMOVED lines=8> */
.L_x_53:


//--------------------- .nv.global.init           --------------------------
	.section	.nv.global.init,"aw",@progbits
	.align	4
.nv.global.init:
	.type		__cudart_i2opi_f,@object
	.size		__cudart_i2opi_f,(.L_0 - __cudart_i2opi_f)
__cudart_i2opi_f:
        /*0000*/ 	.byte	0x41, 0x90, 0x43, 0x3c, 0x99, 0x95, 0x62, 0xdb, 0xc0, 0xdd, 0x34, 0xf5, 0xd1, 0x57, 0x27, 0xfc
        /*0010*/ 	.byte	0x29, 0x15, 0x44, 0x4e, 0x6e, 0x83, 0xf9, 0xa2
.L_0:


//--------------------- .nv.shared.reserved.0     --------------------------
	.section	.nv.shared.reserved.0,"aw",@nobits
	.weak		__nv_reservedSMEM_offset_0_alias
	.size		__nv_reservedSMEM_offset_0_alias, 0, 64
	.other		__nv_reservedSMEM_offset_0_alias,@"STO_CUDA_RESERVED_SHARED STV_DEFAULT"
__nv_reservedSMEM_offset_0_alias:
	.zero		0
	.zero		64


//--------------------- .nv.constant0._Z12linearKernelP13LinearBVHNodeP9PrimitiveP8MaterialP6CameraPfiii --------------------------
	.section	.nv.constant0._Z12linearKernelP13LinearBVHNodeP9PrimitiveP8MaterialP6CameraPfiii,"a",@progbits
	.sectionflags	@""
	.align	4
.nv.constant0._Z12linearKernelP13LinearBVHNodeP9PrimitiveP8MaterialP6CameraPfiii:
	.zero		948


//--------------------- SYMBOLS --------------------------

	.type		.nv.reservedSmem.offset0,@object
	.size		.nv.reservedSmem.offset0,0x4
